//
// Generated by NVIDIA NVVM Compiler
//
// Compiler Build ID: CL-36424714
// Cuda compilation tools, release 13.0, V13.0.88
// Based on NVVM 20.0.0
//

.version 9.0
.target sm_100
.address_size 64

	// .globl	_Z12cuComputeAvgPfS_ii
.global .align 1 .b8 _ZN34_INTERNAL_9d4768fd_4_k_cu_b67cc3aa4cuda3std3__45__cpo5beginE[1];
.global .align 1 .b8 _ZN34_INTERNAL_9d4768fd_4_k_cu_b67cc3aa4cuda3std3__45__cpo3endE[1];
.global .align 1 .b8 _ZN34_INTERNAL_9d4768fd_4_k_cu_b67cc3aa4cuda3std3__45__cpo6cbeginE[1];
.global .align 1 .b8 _ZN34_INTERNAL_9d4768fd_4_k_cu_b67cc3aa4cuda3std3__45__cpo4cendE[1];
.global .align 1 .b8 _ZN34_INTERNAL_9d4768fd_4_k_cu_b67cc3aa4cuda3std3__45__cpo6rbeginE[1];
.global .align 1 .b8 _ZN34_INTERNAL_9d4768fd_4_k_cu_b67cc3aa4cuda3std3__45__cpo4rendE[1];
.global .align 1 .b8 _ZN34_INTERNAL_9d4768fd_4_k_cu_b67cc3aa4cuda3std3__45__cpo7crbeginE[1];
.global .align 1 .b8 _ZN34_INTERNAL_9d4768fd_4_k_cu_b67cc3aa4cuda3std3__45__cpo5crendE[1];
.global .align 1 .b8 _ZN34_INTERNAL_9d4768fd_4_k_cu_b67cc3aa4cuda3std3__436_GLOBAL__N__9d4768fd_4_k_cu_b67cc3aa6ignoreE[1];
.global .align 1 .b8 _ZN34_INTERNAL_9d4768fd_4_k_cu_b67cc3aa4cuda3std3__419piecewise_constructE[1];
.global .align 1 .b8 _ZN34_INTERNAL_9d4768fd_4_k_cu_b67cc3aa4cuda3std3__48in_placeE[1];
.global .align 1 .b8 _ZN34_INTERNAL_9d4768fd_4_k_cu_b67cc3aa4cuda3std3__420unreachable_sentinelE[1];
.global .align 1 .b8 _ZN34_INTERNAL_9d4768fd_4_k_cu_b67cc3aa4cuda3std3__47nulloptE[1];
.global .align 1 .b8 _ZN34_INTERNAL_9d4768fd_4_k_cu_b67cc3aa4cuda3std3__48unexpectE[1];
.global .align 1 .b8 _ZN34_INTERNAL_9d4768fd_4_k_cu_b67cc3aa4cuda3std6ranges3__45__cpo4swapE[1];
.global .align 1 .b8 _ZN34_INTERNAL_9d4768fd_4_k_cu_b67cc3aa4cuda3std6ranges3__45__cpo9iter_moveE[1];
.global .align 1 .b8 _ZN34_INTERNAL_9d4768fd_4_k_cu_b67cc3aa4cuda3std6ranges3__45__cpo7advanceE[1];
.global .align 1 .b8 _ZN34_INTERNAL_9d4768fd_4_k_cu_b67cc3aa4cuda3std6ranges3__45__cpo5beginE[1];
.global .align 1 .b8 _ZN34_INTERNAL_9d4768fd_4_k_cu_b67cc3aa4cuda3std6ranges3__45__cpo3endE[1];
.global .align 1 .b8 _ZN34_INTERNAL_9d4768fd_4_k_cu_b67cc3aa4cuda3std6ranges3__45__cpo6cbeginE[1];
.global .align 1 .b8 _ZN34_INTERNAL_9d4768fd_4_k_cu_b67cc3aa4cuda3std6ranges3__45__cpo4cendE[1];
.global .align 1 .b8 _ZN34_INTERNAL_9d4768fd_4_k_cu_b67cc3aa4cuda3std6ranges3__45__cpo9iter_swapE[1];
.global .align 1 .b8 _ZN34_INTERNAL_9d4768fd_4_k_cu_b67cc3aa4cuda3std6ranges3__45__cpo4nextE[1];
.global .align 1 .b8 _ZN34_INTERNAL_9d4768fd_4_k_cu_b67cc3aa4cuda3std6ranges3__45__cpo4prevE[1];
.global .align 1 .b8 _ZN34_INTERNAL_9d4768fd_4_k_cu_b67cc3aa4cuda3std6ranges3__45__cpo4dataE[1];
.global .align 1 .b8 _ZN34_INTERNAL_9d4768fd_4_k_cu_b67cc3aa4cuda3std6ranges3__45__cpo5cdataE[1];
.global .align 1 .b8 _ZN34_INTERNAL_9d4768fd_4_k_cu_b67cc3aa4cuda3std6ranges3__45__cpo4sizeE[1];
.global .align 1 .b8 _ZN34_INTERNAL_9d4768fd_4_k_cu_b67cc3aa4cuda3std6ranges3__45__cpo5ssizeE[1];
.global .align 1 .b8 _ZN34_INTERNAL_9d4768fd_4_k_cu_b67cc3aa4cuda3std6ranges3__45__cpo8distanceE[1];
.global .align 1 .b8 _ZN34_INTERNAL_9d4768fd_4_k_cu_b67cc3aa6thrust24THRUST_300001_SM_1000_NS12placeholders2_1E[1];
.global .align 1 .b8 _ZN34_INTERNAL_9d4768fd_4_k_cu_b67cc3aa6thrust24THRUST_300001_SM_1000_NS12placeholders2_2E[1];
.global .align 1 .b8 _ZN34_INTERNAL_9d4768fd_4_k_cu_b67cc3aa6thrust24THRUST_300001_SM_1000_NS12placeholders2_3E[1];
.global .align 1 .b8 _ZN34_INTERNAL_9d4768fd_4_k_cu_b67cc3aa6thrust24THRUST_300001_SM_1000_NS12placeholders2_4E[1];
.global .align 1 .b8 _ZN34_INTERNAL_9d4768fd_4_k_cu_b67cc3aa6thrust24THRUST_300001_SM_1000_NS12placeholders2_5E[1];
.global .align 1 .b8 _ZN34_INTERNAL_9d4768fd_4_k_cu_b67cc3aa6thrust24THRUST_300001_SM_1000_NS12placeholders2_6E[1];
.global .align 1 .b8 _ZN34_INTERNAL_9d4768fd_4_k_cu_b67cc3aa6thrust24THRUST_300001_SM_1000_NS12placeholders2_7E[1];
.global .align 1 .b8 _ZN34_INTERNAL_9d4768fd_4_k_cu_b67cc3aa6thrust24THRUST_300001_SM_1000_NS12placeholders2_8E[1];
.global .align 1 .b8 _ZN34_INTERNAL_9d4768fd_4_k_cu_b67cc3aa6thrust24THRUST_300001_SM_1000_NS12placeholders2_9E[1];
.global .align 1 .b8 _ZN34_INTERNAL_9d4768fd_4_k_cu_b67cc3aa6thrust24THRUST_300001_SM_1000_NS12placeholders3_10E[1];
.global .align 1 .b8 _ZN34_INTERNAL_9d4768fd_4_k_cu_b67cc3aa6thrust24THRUST_300001_SM_1000_NS8cuda_cub3parE[1];
.global .align 1 .b8 _ZN34_INTERNAL_9d4768fd_4_k_cu_b67cc3aa6thrust24THRUST_300001_SM_1000_NS8cuda_cub10par_nosyncE[1];
.global .align 1 .b8 _ZN34_INTERNAL_9d4768fd_4_k_cu_b67cc3aa6thrust24THRUST_300001_SM_1000_NS6system6detail10sequential3seqE[1];
.global .align 1 .b8 _ZN34_INTERNAL_9d4768fd_4_k_cu_b67cc3aa6thrust24THRUST_300001_SM_1000_NS6system3cpp3parE[1];
.global .align 1 .b8 _ZN34_INTERNAL_9d4768fd_4_k_cu_b67cc3aa6thrust24THRUST_300001_SM_1000_NS3seqE[1];
.global .align 1 .b8 _ZN34_INTERNAL_9d4768fd_4_k_cu_b67cc3aa6thrust24THRUST_300001_SM_1000_NS6deviceE[1];

.visible .entry _Z12cuComputeAvgPfS_ii(
	.param .u64 .ptr .align 1 _Z12cuComputeAvgPfS_ii_param_0,
	.param .u64 .ptr .align 1 _Z12cuComputeAvgPfS_ii_param_1,
	.param .u32 _Z12cuComputeAvgPfS_ii_param_2,
	.param .u32 _Z12cuComputeAvgPfS_ii_param_3
)
{
	.reg .pred 	%p<11>;
	.reg .b32 	%r<38>;
	.reg .b32 	%f<85>;
	.reg .b64 	%rd<43>;

	ld.param.u64 	%rd2, [_Z12cuComputeAvgPfS_ii_param_0];
	ld.param.u64 	%rd3, [_Z12cuComputeAvgPfS_ii_param_1];
	ld.param.u32 	%r23, [_Z12cuComputeAvgPfS_ii_param_2];
	ld.param.u32 	%r24, [_Z12cuComputeAvgPfS_ii_param_3];
	cvta.to.global.u64 	%rd1, %rd3;
	mov.u32 	%r25, %ntid.x;
	mov.u32 	%r26, %ctaid.x;
	mov.u32 	%r27, %tid.x;
	mad.lo.s32 	%r1, %r25, %r26, %r27;
	setp.ge.s32 	%p1, %r1, %r23;
	@%p1 bra 	$L__BB0_15;
	setp.lt.s32 	%p2, %r23, 1;
	mov.f32 	%f84, 0f00000000;
	@%p2 bra 	$L__BB0_14;
	and.b32  	%r2, %r23, 15;
	setp.lt.u32 	%p3, %r23, 16;
	mov.f32 	%f84, 0f00000000;
	mov.b32 	%r34, 0;
	@%p3 bra 	$L__BB0_5;
	and.b32  	%r34, %r23, 2147483632;
	neg.s32 	%r32, %r34;
	shl.b32 	%r5, %r24, 4;
	mov.f32 	%f84, 0f00000000;
	mul.wide.s32 	%rd6, %r24, 4;
	mov.u32 	%r31, %r1;
$L__BB0_4:
	.pragma "nounroll";
	mul.wide.s32 	%rd4, %r31, 4;
	add.s64 	%rd5, %rd1, %rd4;
	ld.global.f32 	%f18, [%rd5];
	add.f32 	%f19, %f84, %f18;
	add.s64 	%rd7, %rd5, %rd6;
	ld.global.f32 	%f20, [%rd7];
	add.f32 	%f21, %f19, %f20;
	add.s64 	%rd8, %rd7, %rd6;
	ld.global.f32 	%f22, [%rd8];
	add.f32 	%f23, %f21, %f22;
	add.s64 	%rd9, %rd8, %rd6;
	ld.global.f32 	%f24, [%rd9];
	add.f32 	%f25, %f23, %f24;
	add.s64 	%rd10, %rd9, %rd6;
	ld.global.f32 	%f26, [%rd10];
	add.f32 	%f27, %f25, %f26;
	add.s64 	%rd11, %rd10, %rd6;
	ld.global.f32 	%f28, [%rd11];
	add.f32 	%f29, %f27, %f28;
	add.s64 	%rd12, %rd11, %rd6;
	ld.global.f32 	%f30, [%rd12];
	add.f32 	%f31, %f29, %f30;
	add.s64 	%rd13, %rd12, %rd6;
	ld.global.f32 	%f32, [%rd13];
	add.f32 	%f33, %f31, %f32;
	add.s64 	%rd14, %rd13, %rd6;
	ld.global.f32 	%f34, [%rd14];
	add.f32 	%f35, %f33, %f34;
	add.s64 	%rd15, %rd14, %rd6;
	ld.global.f32 	%f36, [%rd15];
	add.f32 	%f37, %f35, %f36;
	add.s64 	%rd16, %rd15, %rd6;
	ld.global.f32 	%f38, [%rd16];
	add.f32 	%f39, %f37, %f38;
	add.s64 	%rd17, %rd16, %rd6;
	ld.global.f32 	%f40, [%rd17];
	add.f32 	%f41, %f39, %f40;
	add.s64 	%rd18, %rd17, %rd6;
	ld.global.f32 	%f42, [%rd18];
	add.f32 	%f43, %f41, %f42;
	add.s64 	%rd19, %rd18, %rd6;
	ld.global.f32 	%f44, [%rd19];
	add.f32 	%f45, %f43, %f44;
	add.s64 	%rd20, %rd19, %rd6;
	ld.global.f32 	%f46, [%rd20];
	add.f32 	%f47, %f45, %f46;
	add.s64 	%rd21, %rd20, %rd6;
	ld.global.f32 	%f48, [%rd21];
	add.f32 	%f84, %f47, %f48;
	add.s32 	%r32, %r32, 16;
	add.s32 	%r31, %r31, %r5;
	setp.ne.s32 	%p4, %r32, 0;
	@%p4 bra 	$L__BB0_4;
$L__BB0_5:
	setp.eq.s32 	%p5, %r2, 0;
	@%p5 bra 	$L__BB0_14;
	and.b32  	%r11, %r23, 7;
	setp.lt.u32 	%p6, %r2, 8;
	@%p6 bra 	$L__BB0_8;
	mad.lo.s32 	%r29, %r34, %r24, %r1;
	mul.wide.s32 	%rd22, %r29, 4;
	add.s64 	%rd23, %rd1, %rd22;
	ld.global.f32 	%f50, [%rd23];
	add.f32 	%f51, %f84, %f50;
	mul.wide.s32 	%rd24, %r24, 4;
	add.s64 	%rd25, %rd23, %rd24;
	ld.global.f32 	%f52, [%rd25];
	add.f32 	%f53, %f51, %f52;
	add.s64 	%rd26, %rd25, %rd24;
	ld.global.f32 	%f54, [%rd26];
	add.f32 	%f55, %f53, %f54;
	add.s64 	%rd27, %rd26, %rd24;
	ld.global.f32 	%f56, [%rd27];
	add.f32 	%f57, %f55, %f56;
	add.s64 	%rd28, %rd27, %rd24;
	ld.global.f32 	%f58, [%rd28];
	add.f32 	%f59, %f57, %f58;
	add.s64 	%rd29, %rd28, %rd24;
	ld.global.f32 	%f60, [%rd29];
	add.f32 	%f61, %f59, %f60;
	add.s64 	%rd30, %rd29, %rd24;
	ld.global.f32 	%f62, [%rd30];
	add.f32 	%f63, %f61, %f62;
	add.s64 	%rd31, %rd30, %rd24;
	ld.global.f32 	%f64, [%rd31];
	add.f32 	%f84, %f63, %f64;
	add.s32 	%r34, %r34, 8;
$L__BB0_8:
	setp.eq.s32 	%p7, %r11, 0;
	@%p7 bra 	$L__BB0_14;
	and.b32  	%r14, %r23, 3;
	setp.lt.u32 	%p8, %r11, 4;
	@%p8 bra 	$L__BB0_11;
	mad.lo.s32 	%r30, %r34, %r24, %r1;
	mul.wide.s32 	%rd32, %r30, 4;
	add.s64 	%rd33, %rd1, %rd32;
	ld.global.f32 	%f66, [%rd33];
	add.f32 	%f67, %f84, %f66;
	mul.wide.s32 	%rd34, %r24, 4;
	add.s64 	%rd35, %rd33, %rd34;
	ld.global.f32 	%f68, [%rd35];
	add.f32 	%f69, %f67, %f68;
	add.s64 	%rd36, %rd35, %rd34;
	ld.global.f32 	%f70, [%rd36];
	add.f32 	%f71, %f69, %f70;
	add.s64 	%rd37, %rd36, %rd34;
	ld.global.f32 	%f72, [%rd37];
	add.f32 	%f84, %f71, %f72;
	add.s32 	%r34, %r34, 4;
$L__BB0_11:
	setp.eq.s32 	%p9, %r14, 0;
	@%p9 bra 	$L__BB0_14;
	mad.lo.s32 	%r37, %r34, %r24, %r1;
	neg.s32 	%r36, %r14;
$L__BB0_13:
	.pragma "nounroll";
	mul.wide.s32 	%rd38, %r37, 4;
	add.s64 	%rd39, %rd1, %rd38;
	ld.global.f32 	%f73, [%rd39];
	add.f32 	%f84, %f84, %f73;
	add.s32 	%r37, %r37, %r24;
	add.s32 	%r36, %r36, 1;
	setp.ne.s32 	%p10, %r36, 0;
	@%p10 bra 	$L__BB0_13;
$L__BB0_14:
	cvt.rn.f32.s32 	%f74, %r23;
	div.rn.f32 	%f75, %f84, %f74;
	cvta.to.global.u64 	%rd40, %rd2;
	mul.wide.s32 	%rd41, %r1, 4;
	add.s64 	%rd42, %rd40, %rd41;
	st.global.f32 	[%rd42], %f75;
$L__BB0_15:
	ret;

}
	// .globl	_Z14cuMinusAveragePfPKfii
.visible .entry _Z14cuMinusAveragePfPKfii(
	.param .u64 .ptr .align 1 _Z14cuMinusAveragePfPKfii_param_0,
	.param .u64 .ptr .align 1 _Z14cuMinusAveragePfPKfii_param_1,
	.param .u32 _Z14cuMinusAveragePfPKfii_param_2,
	.param .u32 _Z14cuMinusAveragePfPKfii_param_3
)
{
	.reg .pred 	%p<2>;
	.reg .b32 	%r<10>;
	.reg .b32 	%f<6>;
	.reg .b64 	%rd<9>;

	ld.param.u64 	%rd1, [_Z14cuMinusAveragePfPKfii_param_0];
	ld.param.u64 	%rd2, [_Z14cuMinusAveragePfPKfii_param_1];
	ld.param.u32 	%r2, [_Z14cuMinusAveragePfPKfii_param_2];
	ld.param.u32 	%r3, [_Z14cuMinusAveragePfPKfii_param_3];
	mov.u32 	%r4, %ntid.x;
	mov.u32 	%r5, %ctaid.x;
	mov.u32 	%r6, %tid.x;
	mad.lo.s32 	%r1, %r4, %r5, %r6;
	mul.lo.s32 	%r7, %r3, %r2;
	setp.ge.s32 	%p1, %r1, %r7;
	@%p1 bra 	$L__BB1_2;
	cvta.to.global.u64 	%rd3, %rd1;
	cvta.to.global.u64 	%rd4, %rd2;
	rem.s32 	%r8, %r1, %r3;
	mul.wide.s32 	%rd5, %r1, 4;
	add.s64 	%rd6, %rd3, %rd5;
	ld.global.f32 	%f1, [%rd6];
	mul.wide.s32 	%rd7, %r8, 4;
	add.s64 	%rd8, %rd4, %rd7;
	ld.global.f32 	%f2, [%rd8];
	sub.f32 	%f3, %f1, %f2;
	add.s32 	%r9, %r2, -1;
	cvt.rn.f32.s32 	%f4, %r9;
	div.rn.f32 	%f5, %f3, %f4;
	st.global.f32 	[%rd6], %f5;
$L__BB1_2:
	ret;

}
	// .globl	_ZN3cub18CUB_300001_SM_10006detail11EmptyKernelIvEEvv
.visible .entry _ZN3cub18CUB_300001_SM_10006detail11EmptyKernelIvEEvv()
{


	ret;

}
	// .globl	_ZN3cub18CUB_300001_SM_10006detail8for_each13static_kernelINS2_12policy_hub_t12policy_500_tElN6thrust24THRUST_300001_SM_1000_NS8cuda_cub20__uninitialized_copy7functorINS7_10device_ptrIfEENS7_7pointerIfNS8_3tagENS7_11use_defaultESF_EEEEEEvT0_T1_
.visible .entry _ZN3cub18CUB_300001_SM_10006detail8for_each13static_kernelINS2_12policy_hub_t12policy_500_tElN6thrust24THRUST_300001_SM_1000_NS8cuda_cub20__uninitialized_copy7functorINS7_10device_ptrIfEENS7_7pointerIfNS8_3tagENS7_11use_defaultESF_EEEEEEvT0_T1_(
	.param .u64 _ZN3cub18CUB_300001_SM_10006detail8for_each13static_kernelINS2_12policy_hub_t12policy_500_tElN6thrust24THRUST_300001_SM_1000_NS8cuda_cub20__uninitialized_copy7functorINS7_10device_ptrIfEENS7_7pointerIfNS8_3tagENS7_11use_defaultESF_EEEEEEvT0_T1__param_0,
	.param .align 8 .b8 _ZN3cub18CUB_300001_SM_10006detail8for_each13static_kernelINS2_12policy_hub_t12policy_500_tElN6thrust24THRUST_300001_SM_1000_NS8cuda_cub20__uninitialized_copy7functorINS7_10device_ptrIfEENS7_7pointerIfNS8_3tagENS7_11use_defaultESF_EEEEEEvT0_T1__param_1[16]
)
.maxntid 256
{
	.reg .pred 	%p<4>;
	.reg .b32 	%r<6>;
	.reg .b32 	%f<5>;
	.reg .b64 	%rd<26>;

	ld.param.u64 	%rd8, [_ZN3cub18CUB_300001_SM_10006detail8for_each13static_kernelINS2_12policy_hub_t12policy_500_tElN6thrust24THRUST_300001_SM_1000_NS8cuda_cub20__uninitialized_copy7functorINS7_10device_ptrIfEENS7_7pointerIfNS8_3tagENS7_11use_defaultESF_EEEEEEvT0_T1__param_1+8];
	ld.param.u64 	%rd7, [_ZN3cub18CUB_300001_SM_10006detail8for_each13static_kernelINS2_12policy_hub_t12policy_500_tElN6thrust24THRUST_300001_SM_1000_NS8cuda_cub20__uninitialized_copy7functorINS7_10device_ptrIfEENS7_7pointerIfNS8_3tagENS7_11use_defaultESF_EEEEEEvT0_T1__param_1];
	ld.param.u64 	%rd9, [_ZN3cub18CUB_300001_SM_10006detail8for_each13static_kernelINS2_12policy_hub_t12policy_500_tElN6thrust24THRUST_300001_SM_1000_NS8cuda_cub20__uninitialized_copy7functorINS7_10device_ptrIfEENS7_7pointerIfNS8_3tagENS7_11use_defaultESF_EEEEEEvT0_T1__param_0];
	mov.u32 	%r1, %ctaid.x;
	mul.wide.u32 	%rd1, %r1, 512;
	sub.s64 	%rd2, %rd9, %rd1;
	setp.lt.s64 	%p1, %rd2, 512;
	@%p1 bra 	$L__BB3_2;
	mov.u32 	%r5, %tid.x;
	cvta.to.global.u64 	%rd19, %rd8;
	cvta.to.global.u64 	%rd20, %rd7;
	cvt.u64.u32 	%rd21, %r5;
	add.s64 	%rd22, %rd1, %rd21;
	shl.b64 	%rd23, %rd22, 2;
	add.s64 	%rd24, %rd20, %rd23;
	add.s64 	%rd25, %rd19, %rd23;
	ld.global.f32 	%f3, [%rd24];
	st.global.f32 	[%rd25], %f3;
	ld.global.f32 	%f4, [%rd24+1024];
	st.global.f32 	[%rd25+1024], %f4;
	bra.uni 	$L__BB3_6;
$L__BB3_2:
	cvta.to.global.u64 	%rd3, %rd7;
	cvta.to.global.u64 	%rd4, %rd8;
	mov.u32 	%r2, %tid.x;
	cvt.s64.s32 	%rd5, %rd2;
	cvt.u64.u32 	%rd6, %r2;
	setp.le.s64 	%p2, %rd5, %rd6;
	@%p2 bra 	$L__BB3_4;
	add.s64 	%rd10, %rd1, %rd6;
	shl.b64 	%rd11, %rd10, 2;
	add.s64 	%rd12, %rd3, %rd11;
	add.s64 	%rd13, %rd4, %rd11;
	ld.global.f32 	%f1, [%rd12];
	st.global.f32 	[%rd13], %f1;
$L__BB3_4:
	cvt.u32.u64 	%r3, %rd6;
	add.s32 	%r4, %r3, 256;
	cvt.u64.u32 	%rd14, %r4;
	setp.le.s64 	%p3, %rd5, %rd14;
	@%p3 bra 	$L__BB3_6;
	add.s64 	%rd15, %rd1, %rd6;
	shl.b64 	%rd16, %rd15, 2;
	add.s64 	%rd17, %rd3, %rd16;
	add.s64 	%rd18, %rd4, %rd16;
	ld.global.f32 	%f2, [%rd17+1024];
	st.global.f32 	[%rd18+1024], %f2;
$L__BB3_6:
	ret;

}


// ===== COMPILED SASS (sm_100) =====

	.target	sm_100

	.elftype	@"ET_EXEC"


//--------------------- .note.nv.tkinfo           --------------------------
	.section	.note.nv.tkinfo,"",@"SHT_NOTE"
	.sectionflags	@"SHF_NOTE_NV_TKINFO"
	.tkinfo
        /*0018*/ 	.word	0x00000002
        /*0030*/ 	.string	""
        /*0030*/ 	.string	"ptxas"
        /*0030*/ 	.string	"Cuda compilation tools, release 13.0, V13.0.88"
        /*0030*/ 	.string	"Build cuda_13.0.r13.0/compiler.36424714_0"
        /*0030*/ 	.string	"-arch sm_100 -m 64 "



//--------------------- .note.nv.cuinfo           --------------------------
	.section	.note.nv.cuinfo,"",@"SHT_NOTE"
	.sectionflags	@"SHF_NOTE_NV_CUINFO"
        /*0018*/ 	.short	0x0002
        /*001a*/ 	.short	0x0064
        /*001c*/ 	.short	0x0082
	.zero		2


//--------------------- .nv.info                  --------------------------
	.section	.nv.info,"",@"SHT_CUDA_INFO"
	.align	4


	//----- nvinfo : EIATTR_REGCOUNT
	.align		4
        /*0000*/ 	.byte	0x04, 0x2f
        /*0002*/ 	.short	(.L_46 - .L_45)
	.align		4
.L_45:
        /*0004*/ 	.word	index@(_Z12cuComputeAvgPfS_ii)
        /*0008*/ 	.word	0x00000020


	//----- nvinfo : EIATTR_FRAME_SIZE
	.align		4
.L_46:
        /*000c*/ 	.byte	0x04, 0x11
        /*000e*/ 	.short	(.L_48 - .L_47)
	.align		4
.L_47:
        /*0010*/ 	.word	index@($__internal_1_$__cuda_sm3x_div_rn_noftz_f32_slowpath)
        /*0014*/ 	.word	0x00000000


	//----- nvinfo : EIATTR_FRAME_SIZE
	.align		4
.L_48:
        /*0018*/ 	.byte	0x04, 0x11
        /*001a*/ 	.short	(.L_50 - .L_49)
	.align		4
.L_49:
        /*001c*/ 	.word	index@(_Z12cuComputeAvgPfS_ii)
        /*0020*/ 	.word	0x00000000


	//----- nvinfo : EIATTR_REGCOUNT
	.align		4
.L_50:
        /*0024*/ 	.byte	0x04, 0x2f
        /*0026*/ 	.short	(.L_52 - .L_51)
	.align		4
.L_51:
        /*0028*/ 	.word	index@(_Z14cuMinusAveragePfPKfii)
        /*002c*/ 	.word	0x00000012


	//----- nvinfo : EIATTR_FRAME_SIZE
	.align		4
.L_52:
        /*0030*/ 	.byte	0x04, 0x11
        /*0032*/ 	.short	(.L_54 - .L_53)
	.align		4
.L_53:
        /*0034*/ 	.word	index@($__internal_0_$__cuda_sm3x_div_rn_noftz_f32_slowpath)
        /*0038*/ 	.word	0x00000000


	//----- nvinfo : EIATTR_FRAME_SIZE
	.align		4
.L_54:
        /*003c*/ 	.byte	0x04, 0x11
        /*003e*/ 	.short	(.L_56 - .L_55)
	.align		4
.L_55:
        /*0040*/ 	.word	index@(_Z14cuMinusAveragePfPKfii)
        /*0044*/ 	.word	0x00000000


	//----- nvinfo : EIATTR_REGCOUNT
	.align		4
.L_56:
        /*0048*/ 	.byte	0x04, 0x2f
        /*004a*/ 	.short	(.L_58 - .L_57)
	.align		4
.L_57:
        /*004c*/ 	.word	index@(_ZN3cub18CUB_300001_SM_10006detail11EmptyKernelIvEEvv)
        /*0050*/ 	.word	0x00000004


	//----- nvinfo : EIATTR_FRAME_SIZE
	.align		4
.L_58:
        /*0054*/ 	.byte	0x04, 0x11
        /*0056*/ 	.short	(.L_60 - .L_59)
	.align		4
.L_59:
        /*0058*/ 	.word	index@(_ZN3cub18CUB_300001_SM_10006detail11EmptyKernelIvEEvv)
        /*005c*/ 	.word	0x00000000


	//----- nvinfo : EIATTR_REGCOUNT
	.align		4
.L_60:
        /*0060*/ 	.byte	0x04, 0x2f
        /*0062*/ 	.short	(.L_62 - .L_61)
	.align		4
.L_61:
        /*0064*/ 	.word	index@(_ZN3cub18CUB_300001_SM_10006detail8for_each13static_kernelINS2_12policy_hub_t12policy_500_tElN6thrust24THRUST_300001_SM_1000_NS8cuda_cub20__uninitialized_copy7functorINS7_10device_ptrIfEENS7_7pointerIfNS8_3tagENS7_11use_defaultESF_EEEEEEvT0_T1_)
        /*0068*/ 	.word	0x0000000c


	//----- nvinfo : EIATTR_FRAME_SIZE
	.align		4
.L_62:
        /*006c*/ 	.byte	0x04, 0x11
        /*006e*/ 	.short	(.L_64 - .L_63)
	.align		4
.L_63:
        /*0070*/ 	.word	index@(_ZN3cub18CUB_300001_SM_10006detail8for_each13static_kernelINS2_12policy_hub_t12policy_500_tElN6thrust24THRUST_300001_SM_1000_NS8cuda_cub20__uninitialized_copy7functorINS7_10device_ptrIfEENS7_7pointerIfNS8_3tagENS7_11use_defaultESF_EEEEEEvT0_T1_)
        /*0074*/ 	.word	0x00000000


	//----- nvinfo : EIATTR_MIN_STACK_SIZE
	.align		4
.L_64:
        /*0078*/ 	.byte	0x04, 0x12
        /*007a*/ 	.short	(.L_66 - .L_65)
	.align		4
.L_65:
        /*007c*/ 	.word	index@(_ZN3cub18CUB_300001_SM_10006detail8for_each13static_kernelINS2_12policy_hub_t12policy_500_tElN6thrust24THRUST_300001_SM_1000_NS8cuda_cub20__uninitialized_copy7functorINS7_10device_ptrIfEENS7_7pointerIfNS8_3tagENS7_11use_defaultESF_EEEEEEvT0_T1_)
        /*0080*/ 	.word	0x00000000


	//----- nvinfo : EIATTR_MIN_STACK_SIZE
	.align		4
.L_66:
        /*0084*/ 	.byte	0x04, 0x12
        /*0086*/ 	.short	(.L_68 - .L_67)
	.align		4
.L_67:
        /*0088*/ 	.word	index@(_ZN3cub18CUB_300001_SM_10006detail11EmptyKernelIvEEvv)
        /*008c*/ 	.word	0x00000000


	//----- nvinfo : EIATTR_MIN_STACK_SIZE
	.align		4
.L_68:
        /*0090*/ 	.byte	0x04, 0x12
        /*0092*/ 	.short	(.L_70 - .L_69)
	.align		4
.L_69:
        /*0094*/ 	.word	index@(_Z14cuMinusAveragePfPKfii)
        /*0098*/ 	.word	0x00000000


	//----- nvinfo : EIATTR_MIN_STACK_SIZE
	.align		4
.L_70:
        /*009c*/ 	.byte	0x04, 0x12
        /*009e*/ 	.short	(.L_72 - .L_71)
	.align		4
.L_71:
        /*00a0*/ 	.word	index@(_Z12cuComputeAvgPfS_ii)
        /*00a4*/ 	.word	0x00000000
.L_72:


//--------------------- .nv.compat                --------------------------
	.section	.nv.compat,"",@"SHT_CUDA_COMPAT_INFO"
	.align	4
        /*0000*/ 	.byte	0x02, 0x09, 0x00, 0x00, 0x02, 0x02, 0x01, 0x00, 0x02, 0x05, 0x05, 0x00, 0x03, 0x07, 0x01, 0x01
        /*0010*/ 	.byte	0x02, 0x03, 0x00, 0x00, 0x02, 0x06, 0x01, 0x00, 0x04, 0x0b, 0x08, 0x00, 0x01, 0x00, 0x00, 0x00
        /*0020*/ 	.byte	0x00, 0x00, 0x00, 0x00


//--------------------- .nv.info._ZN3cub18CUB_300001_SM_10006detail8for_each13static_kernelINS2_12policy_hub_t12policy_500_tElN6thrust24THRUST_300001_SM_1000_NS8cuda_cub20__uninitialized_copy7functorINS7_10device_ptrIfEENS7_7pointerIfNS8_3tagENS7_11use_defaultESF_EEEEEEvT0_T1_ --------------------------
	.section	.nv.info._ZN3cub18CUB_300001_SM_10006detail8for_each13static_kernelINS2_12policy_hub_t12policy_500_tElN6thrust24THRUST_300001_SM_1000_NS8cuda_cub20__uninitialized_copy7functorINS7_10device_ptrIfEENS7_7pointerIfNS8_3tagENS7_11use_defaultESF_EEEEEEvT0_T1_,"",@"SHT_CUDA_INFO"
	.sectionflags	@""
	.align	4


	//----- nvinfo : EIATTR_CUDA_API_VERSION
	.align		4
        /*0000*/ 	.byte	0x04, 0x37
        /*0002*/ 	.short	(.L_74 - .L_73)
.L_73:
        /*0004*/ 	.word	0x00000082


	//----- nvinfo : EIATTR_KPARAM_INFO
	.align		4
.L_74:
        /*0008*/ 	.byte	0x04, 0x17
        /*000a*/ 	.short	(.L_76 - .L_75)
.L_75:
        /*000c*/ 	.word	0x00000000
        /*0010*/ 	.short	0x0001
        /*0012*/ 	.short	0x0008
        /*0014*/ 	.byte	0x00, 0xf0, 0x41, 0x00


	//----- nvinfo : EIATTR_KPARAM_INFO
	.align		4
.L_76:
        /*0018*/ 	.byte	0x04, 0x17
        /*001a*/ 	.short	(.L_78 - .L_77)
.L_77:
        /*001c*/ 	.word	0x00000000
        /*0020*/ 	.short	0x0000
        /*0022*/ 	.short	0x0000
        /*0024*/ 	.byte	0x00, 0xf0, 0x21, 0x00


	//----- nvinfo : EIATTR_SPARSE_MMA_MASK
	.align		4
.L_78:
        /*0028*/ 	.byte	0x03, 0x50
        /*002a*/ 	.short	0x0000


	//----- nvinfo : EIATTR_MAXREG_COUNT
	.align		4
        /*002c*/ 	.byte	0x03, 0x1b
        /*002e*/ 	.short	0x00ff


	//----- nvinfo : EIATTR_MERCURY_ISA_VERSION
	.align		4
        /*0030*/ 	.byte	0x03, 0x5f
        /*0032*/ 	.short	0x0101


	//----- nvinfo : EIATTR_VRC_CTA_INIT_COUNT
	.align		4
        /*0034*/ 	.byte	0x02, 0x4a
	.zero		1
	.zero		1


	//----- nvinfo : EIATTR_EXIT_INSTR_OFFSETS
	.align		4
        /*0038*/ 	.byte	0x04, 0x1c
        /*003a*/ 	.short	(.L_80 - .L_79)


	//   ....[0]....
.L_79:
        /*003c*/ 	.word	0x00000190


	//   ....[1]....
        /*0040*/ 	.word	0x00000320


	//   ....[2]....
        /*0044*/ 	.word	0x000003f0


	//----- nvinfo : EIATTR_MAX_THREADS
	.align		4
.L_80:
        /*0048*/ 	.byte	0x04, 0x05
        /*004a*/ 	.short	(.L_82 - .L_81)
.L_81:
        /*004c*/ 	.word	0x00000100
        /*0050*/ 	.word	0x00000001
        /*0054*/ 	.word	0x00000001


	//----- nvinfo : EIATTR_CRS_STACK_SIZE
	.align		4
.L_82:
        /*0058*/ 	.byte	0x04, 0x1e
        /*005a*/ 	.short	(.L_84 - .L_83)
.L_83:
        /*005c*/ 	.word	0x00000000


	//----- nvinfo : EIATTR_CBANK_PARAM_SIZE
	.align		4
.L_84:
        /*0060*/ 	.byte	0x03, 0x19
        /*0062*/ 	.short	0x0018


	//----- nvinfo : EIATTR_PARAM_CBANK
	.align		4
        /*0064*/ 	.byte	0x04, 0x0a
        /*0066*/ 	.short	(.L_86 - .L_85)
	.align		4
.L_85:
        /*0068*/ 	.word	index@(.nv.constant0._ZN3cub18CUB_300001_SM_10006detail8for_each13static_kernelINS2_12policy_hub_t12policy_500_tElN6thrust24THRUST_300001_SM_1000_NS8cuda_cub20__uninitialized_copy7functorINS7_10device_ptrIfEENS7_7pointerIfNS8_3tagENS7_11use_defaultESF_EEEEEEvT0_T1_)
        /*006c*/ 	.short	0x0380
        /*006e*/ 	.short	0x0018


	//----- nvinfo : EIATTR_SW_WAR
	.align		4
.L_86:
        /*0070*/ 	.byte	0x04, 0x36
        /*0072*/ 	.short	(.L_88 - .L_87)
.L_87:
        /*0074*/ 	.word	0x00000008
.L_88:


//--------------------- .nv.info._ZN3cub18CUB_300001_SM_10006detail11EmptyKernelIvEEvv --------------------------
	.section	.nv.info._ZN3cub18CUB_300001_SM_10006detail11EmptyKernelIvEEvv,"",@"SHT_CUDA_INFO"
	.sectionflags	@""
	.align	4


	//----- nvinfo : EIATTR_CUDA_API_VERSION
	.align		4
        /*0000*/ 	.byte	0x04, 0x37
        /*0002*/ 	.short	(.L_90 - .L_89)
.L_89:
        /*0004*/ 	.word	0x00000082


	//----- nvinfo : EIATTR_SPARSE_MMA_MASK
	.align		4
.L_90:
        /*0008*/ 	.byte	0x03, 0x50
        /*000a*/ 	.short	0x0000


	//----- nvinfo : EIATTR_MAXREG_COUNT
	.align		4
        /*000c*/ 	.byte	0x03, 0x1b
        /*000e*/ 	.short	0x00ff


	//----- nvinfo : EIATTR_MERCURY_ISA_VERSION
	.align		4
        /*0010*/ 	.byte	0x03, 0x5f
        /*0012*/ 	.short	0x0101


	//----- nvinfo : EIATTR_VRC_CTA_INIT_COUNT
	.align		4
        /*0014*/ 	.byte	0x02, 0x4a
	.zero		1
	.zero		1


	//----- nvinfo : EIATTR_EXIT_INSTR_OFFSETS
	.align		4
        /*0018*/ 	.byte	0x04, 0x1c
        /*001a*/ 	.short	(.L_92 - .L_91)


	//   ....[0]....
.L_91:
        /*001c*/ 	.word	0x00000010


	//----- nvinfo : EIATTR_SW_WAR
	.align		4
.L_92:
        /*0020*/ 	.byte	0x04, 0x36
        /*0022*/ 	.short	(.L_94 - .L_93)
.L_93:
        /*0024*/ 	.word	0x00000008
.L_94:


//--------------------- .nv.info._Z14cuMinusAveragePfPKfii --------------------------
	.section	.nv.info._Z14cuMinusAveragePfPKfii,"",@"SHT_CUDA_INFO"
	.sectionflags	@""
	.align	4


	//----- nvinfo : EIATTR_CUDA_API_VERSION
	.align		4
        /*0000*/ 	.byte	0x04, 0x37
        /*0002*/ 	.short	(.L_96 - .L_95)
.L_95:
        /*0004*/ 	.word	0x00000082


	//----- nvinfo : EIATTR_KPARAM_INFO
	.align		4
.L_96:
        /*0008*/ 	.byte	0x04, 0x17
        /*000a*/ 	.short	(.L_98 - .L_97)
.L_97:
        /*000c*/ 	.word	0x00000000
        /*0010*/ 	.short	0x0003
        /*0012*/ 	.short	0x0014
        /*0014*/ 	.byte	0x00, 0xf0, 0x11, 0x00


	//----- nvinfo : EIATTR_KPARAM_INFO
	.align		4
.L_98:
        /*0018*/ 	.byte	0x04, 0x17
        /*001a*/ 	.short	(.L_100 - .L_99)
.L_99:
        /*001c*/ 	.word	0x00000000
        /*0020*/ 	.short	0x0002
        /*0022*/ 	.short	0x0010
        /*0024*/ 	.byte	0x00, 0xf0, 0x11, 0x00


	//----- nvinfo : EIATTR_KPARAM_INFO
	.align		4
.L_100:
        /*0028*/ 	.byte	0x04, 0x17
        /*002a*/ 	.short	(.L_102 - .L_101)
.L_101:
        /*002c*/ 	.word	0x00000000
        /*0030*/ 	.short	0x0001
        /*0032*/ 	.short	0x0008
        /*0034*/ 	.byte	0x00, 0xf5, 0x21, 0x00


	//----- nvinfo : EIATTR_KPARAM_INFO
	.align		4
.L_102:
        /*0038*/ 	.byte	0x04, 0x17
        /*003a*/ 	.short	(.L_104 - .L_103)
.L_103:
        /*003c*/ 	.word	0x00000000
        /*0040*/ 	.short	0x0000
        /*0042*/ 	.short	0x0000
        /*0044*/ 	.byte	0x00, 0xf5, 0x21, 0x00


	//----- nvinfo : EIATTR_SPARSE_MMA_MASK
	.align		4
.L_104:
        /*0048*/ 	.byte	0x03, 0x50
        /*004a*/ 	.short	0x0000


	//----- nvinfo : EIATTR_MAXREG_COUNT
	.align		4
        /*004c*/ 	.byte	0x03, 0x1b
        /*004e*/ 	.short	0x00ff


	//----- nvinfo : EIATTR_MERCURY_ISA_VERSION
	.align		4
        /*0050*/ 	.byte	0x03, 0x5f
        /*0052*/ 	.short	0x0101


	//----- nvinfo : EIATTR_VRC_CTA_INIT_COUNT
	.align		4
        /*0054*/ 	.byte	0x02, 0x4a
	.zero		1
	.zero		1


	//----- nvinfo : EIATTR_EXIT_INSTR_OFFSETS
	.align		4
        /*0058*/ 	.byte	0x04, 0x1c
        /*005a*/ 	.short	(.L_106 - .L_105)


	//   ....[0]....
.L_105:
        /*005c*/ 	.word	0x00000080


	//   ....[1]....
        /*0060*/ 	.word	0x00000360


	//----- nvinfo : EIATTR_CRS_STACK_SIZE
	.align		4
.L_106:
        /*0064*/ 	.byte	0x04, 0x1e
        /*0066*/ 	.short	(.L_108 - .L_107)
.L_107:
        /*0068*/ 	.word	0x00000000


	//----- nvinfo : EIATTR_CBANK_PARAM_SIZE
	.align		4
.L_108:
        /*006c*/ 	.byte	0x03, 0x19
        /*006e*/ 	.short	0x0018


	//----- nvinfo : EIATTR_PARAM_CBANK
	.align		4
        /*0070*/ 	.byte	0x04, 0x0a
        /*0072*/ 	.short	(.L_110 - .L_109)
	.align		4
.L_109:
        /*0074*/ 	.word	index@(.nv.constant0._Z14cuMinusAveragePfPKfii)
        /*0078*/ 	.short	0x0380
        /*007a*/ 	.short	0x0018


	//----- nvinfo : EIATTR_SW_WAR
	.align		4
.L_110:
        /*007c*/ 	.byte	0x04, 0x36
        /*007e*/ 	.short	(.L_112 - .L_111)
.L_111:
        /*0080*/ 	.word	0x00000008
.L_112:


//--------------------- .nv.info._Z12cuComputeAvgPfS_ii --------------------------
	.section	.nv.info._Z12cuComputeAvgPfS_ii,"",@"SHT_CUDA_INFO"
	.sectionflags	@""
	.align	4


	//----- nvinfo : EIATTR_CUDA_API_VERSION
	.align		4
        /*0000*/ 	.byte	0x04, 0x37
        /*0002*/ 	.short	(.L_114 - .L_113)
.L_113:
        /*0004*/ 	.word	0x00000082


	//----- nvinfo : EIATTR_KPARAM_INFO
	.align		4
.L_114:
        /*0008*/ 	.byte	0x04, 0x17
        /*000a*/ 	.short	(.L_116 - .L_115)
.L_115:
        /*000c*/ 	.word	0x00000000
        /*0010*/ 	.short	0x0003
        /*0012*/ 	.short	0x0014
        /*0014*/ 	.byte	0x00, 0xf0, 0x11, 0x00


	//----- nvinfo : EIATTR_KPARAM_INFO
	.align		4
.L_116:
        /*0018*/ 	.byte	0x04, 0x17
        /*001a*/ 	.short	(.L_118 - .L_117)
.L_117:
        /*001c*/ 	.word	0x00000000
        /*0020*/ 	.short	0x0002
        /*0022*/ 	.short	0x0010
        /*0024*/ 	.byte	0x00, 0xf0, 0x11, 0x00


	//----- nvinfo : EIATTR_KPARAM_INFO
	.align		4
.L_118:
        /*0028*/ 	.byte	0x04, 0x17
        /*002a*/ 	.short	(.L_120 - .L_119)
.L_119:
        /*002c*/ 	.word	0x00000000
        /*0030*/ 	.short	0x0001
        /*0032*/ 	.short	0x0008
        /*0034*/ 	.byte	0x00, 0xf5, 0x21, 0x00


	//----- nvinfo : EIATTR_KPARAM_INFO
	.align		4
.L_120:
        /*0038*/ 	.byte	0x04, 0x17
        /*003a*/ 	.short	(.L_122 - .L_121)
.L_121:
        /*003c*/ 	.word	0x00000000
        /*0040*/ 	.short	0x0000
        /*0042*/ 	.short	0x0000
        /*0044*/ 	.byte	0x00, 0xf5, 0x21, 0x00


	//----- nvinfo : EIATTR_SPARSE_MMA_MASK
	.align		4
.L_122:
        /*0048*/ 	.byte	0x03, 0x50
        /*004a*/ 	.short	0x0000


	//----- nvinfo : EIATTR_MAXREG_COUNT
	.align		4
        /*004c*/ 	.byte	0x03, 0x1b
        /*004e*/ 	.short	0x00ff


	//----- nvinfo : EIATTR_MERCURY_ISA_VERSION
	.align		4
        /*0050*/ 	.byte	0x03, 0x5f
        /*0052*/ 	.short	0x0101


	//----- nvinfo : EIATTR_VRC_CTA_INIT_COUNT
	.align		4
        /*0054*/ 	.byte	0x02, 0x4a
	.zero		1
	.zero		1


	//----- nvinfo : EIATTR_EXIT_INSTR_OFFSETS
	.align		4
        /*0058*/ 	.byte	0x04, 0x1c
        /*005a*/ 	.short	(.L_124 - .L_123)


	//   ....[0]....
.L_123:
        /*005c*/ 	.word	0x00000070


	//   ....[1]....
        /*0060*/ 	.word	0x00000a00


	//----- nvinfo : EIATTR_CRS_STACK_SIZE
	.align		4
.L_124:
        /*0064*/ 	.byte	0x04, 0x1e
        /*0066*/ 	.short	(.L_126 - .L_125)
.L_125:
        /*0068*/ 	.word	0x00000000


	//----- nvinfo : EIATTR_CBANK_PARAM_SIZE
	.align		4
.L_126:
        /*006c*/ 	.byte	0x03, 0x19
        /*006e*/ 	.short	0x0018


	//----- nvinfo : EIATTR_PARAM_CBANK
	.align		4
        /*0070*/ 	.byte	0x04, 0x0a
        /*0072*/ 	.short	(.L_128 - .L_127)
	.align		4
.L_127:
        /*0074*/ 	.word	index@(.nv.constant0._Z12cuComputeAvgPfS_ii)
        /*0078*/ 	.short	0x0380
        /*007a*/ 	.short	0x0018


	//----- nvinfo : EIATTR_SW_WAR
	.align		4
.L_128:
        /*007c*/ 	.byte	0x04, 0x36
        /*007e*/ 	.short	(.L_130 - .L_129)
.L_129:
        /*0080*/ 	.word	0x00000008
.L_130:


//--------------------- .nv.callgraph             --------------------------
	.section	.nv.callgraph,"",@"SHT_CUDA_CALLGRAPH"
	.align	4
	.sectionentsize	8
	.align		4
        /*0000*/ 	.word	0x00000000
	.align		4
        /*0004*/ 	.word	0xffffffff
	.align		4
        /*0008*/ 	.word	0x00000000
	.align		4
        /*000c*/ 	.word	0xfffffffe
	.align		4
        /*0010*/ 	.word	0x00000000
	.align		4
        /*0014*/ 	.word	0xfffffffd
	.align		4
        /*0018*/ 	.word	0x00000000
	.align		4
        /*001c*/ 	.word	0xfffffffc


//--------------------- .nv.constant4             --------------------------
	.section	.nv.constant4,"a",@progbits
	.align	8
	.align		8
.nv.constant4:
        /*0000*/ 	.dword	_ZN34_INTERNAL_9d4768fd_4_k_cu_b67cc3aa4cuda3std3__45__cpo5beginE
	.align		8
        /*0008*/ 	.dword	_ZN34_INTERNAL_9d4768fd_4_k_cu_b67cc3aa4cuda3std3__45__cpo3endE
	.align		8
        /*0010*/ 	.dword	_ZN34_INTERNAL_9d4768fd_4_k_cu_b67cc3aa4cuda3std3__45__cpo6cbeginE
	.align		8
        /*0018*/ 	.dword	_ZN34_INTERNAL_9d4768fd_4_k_cu_b67cc3aa4cuda3std3__45__cpo4cendE
	.align		8
        /*0020*/ 	.dword	_ZN34_INTERNAL_9d4768fd_4_k_cu_b67cc3aa4cuda3std3__45__cpo6rbeginE
	.align		8
        /*0028*/ 	.dword	_ZN34_INTERNAL_9d4768fd_4_k_cu_b67cc3aa4cuda3std3__45__cpo4rendE
	.align		8
        /*0030*/ 	.dword	_ZN34_INTERNAL_9d4768fd_4_k_cu_b67cc3aa4cuda3std3__45__cpo7crbeginE
	.align		8
        /*0038*/ 	.dword	_ZN34_INTERNAL_9d4768fd_4_k_cu_b67cc3aa4cuda3std3__45__cpo5crendE
	.align		8
        /*0040*/ 	.dword	_ZN34_INTERNAL_9d4768fd_4_k_cu_b67cc3aa4cuda3std3__436_GLOBAL__N__9d4768fd_4_k_cu_b67cc3aa6ignoreE
	.align		8
        /*0048*/ 	.dword	_ZN34_INTERNAL_9d4768fd_4_k_cu_b67cc3aa4cuda3std3__419piecewise_constructE
	.align		8
        /*0050*/ 	.dword	_ZN34_INTERNAL_9d4768fd_4_k_cu_b67cc3aa4cuda3std3__48in_placeE
	.align		8
        /*0058*/ 	.dword	_ZN34_INTERNAL_9d4768fd_4_k_cu_b67cc3aa4cuda3std3__420unreachable_sentinelE
	.align		8
        /*0060*/ 	.dword	_ZN34_INTERNAL_9d4768fd_4_k_cu_b67cc3aa4cuda3std3__47nulloptE
	.align		8
        /*0068*/ 	.dword	_ZN34_INTERNAL_9d4768fd_4_k_cu_b67cc3aa4cuda3std3__48unexpectE
	.align		8
        /*0070*/ 	.dword	_ZN34_INTERNAL_9d4768fd_4_k_cu_b67cc3aa4cuda3std6ranges3__45__cpo4swapE
	.align		8
        /*0078*/ 	.dword	_ZN34_INTERNAL_9d4768fd_4_k_cu_b67cc3aa4cuda3std6ranges3__45__cpo9iter_moveE
	.align		8
        /*0080*/ 	.dword	_ZN34_INTERNAL_9d4768fd_4_k_cu_b67cc3aa4cuda3std6ranges3__45__cpo7advanceE
	.align		8
        /*0088*/ 	.dword	_ZN34_INTERNAL_9d4768fd_4_k_cu_b67cc3aa4cuda3std6ranges3__45__cpo5beginE
	.align		8
        /*0090*/ 	.dword	_ZN34_INTERNAL_9d4768fd_4_k_cu_b67cc3aa4cuda3std6ranges3__45__cpo3endE
	.align		8
        /*0098*/ 	.dword	_ZN34_INTERNAL_9d4768fd_4_k_cu_b67cc3aa4cuda3std6ranges3__45__cpo6cbeginE
	.align		8
        /*00a0*/ 	.dword	_ZN34_INTERNAL_9d4768fd_4_k_cu_b67cc3aa4cuda3std6ranges3__45__cpo4cendE
	.align		8
        /*00a8*/ 	.dword	_ZN34_INTERNAL_9d4768fd_4_k_cu_b67cc3aa4cuda3std6ranges3__45__cpo9iter_swapE
	.align		8
        /*00b0*/ 	.dword	_ZN34_INTERNAL_9d4768fd_4_k_cu_b67cc3aa4cuda3std6ranges3__45__cpo4nextE
	.align		8
        /*00b8*/ 	.dword	_ZN34_INTERNAL_9d4768fd_4_k_cu_b67cc3aa4cuda3std6ranges3__45__cpo4prevE
	.align		8
        /*00c0*/ 	.dword	_ZN34_INTERNAL_9d4768fd_4_k_cu_b67cc3aa4cuda3std6ranges3__45__cpo4dataE
	.align		8
        /*00c8*/ 	.dword	_ZN34_INTERNAL_9d4768fd_4_k_cu_b67cc3aa4cuda3std6ranges3__45__cpo5cdataE
	.align		8
        /*00d0*/ 	.dword	_ZN34_INTERNAL_9d4768fd_4_k_cu_b67cc3aa4cuda3std6ranges3__45__cpo4sizeE
	.align		8
        /*00d8*/ 	.dword	_ZN34_INTERNAL_9d4768fd_4_k_cu_b67cc3aa4cuda3std6ranges3__45__cpo5ssizeE
	.align		8
        /*00e0*/ 	.dword	_ZN34_INTERNAL_9d4768fd_4_k_cu_b67cc3aa4cuda3std6ranges3__45__cpo8distanceE
	.align		8
        /*00e8*/ 	.dword	_ZN34_INTERNAL_9d4768fd_4_k_cu_b67cc3aa6thrust24THRUST_300001_SM_1000_NS12placeholders2_1E
	.align		8
        /*00f0*/ 	.dword	_ZN34_INTERNAL_9d4768fd_4_k_cu_b67cc3aa6thrust24THRUST_300001_SM_1000_NS12placeholders2_2E
	.align		8
        /*00f8*/ 	.dword	_ZN34_INTERNAL_9d4768fd_4_k_cu_b67cc3aa6thrust24THRUST_300001_SM_1000_NS12placeholders2_3E
	.align		8
        /*0100*/ 	.dword	_ZN34_INTERNAL_9d4768fd_4_k_cu_b67cc3aa6thrust24THRUST_300001_SM_1000_NS12placeholders2_4E
	.align		8
        /*0108*/ 	.dword	_ZN34_INTERNAL_9d4768fd_4_k_cu_b67cc3aa6thrust24THRUST_300001_SM_1000_NS12placeholders2_5E
	.align		8
        /*0110*/ 	.dword	_ZN34_INTERNAL_9d4768fd_4_k_cu_b67cc3aa6thrust24THRUST_300001_SM_1000_NS12placeholders2_6E
	.align		8
        /*0118*/ 	.dword	_ZN34_INTERNAL_9d4768fd_4_k_cu_b67cc3aa6thrust24THRUST_300001_SM_1000_NS12placeholders2_7E
	.align		8
        /*0120*/ 	.dword	_ZN34_INTERNAL_9d4768fd_4_k_cu_b67cc3aa6thrust24THRUST_300001_SM_1000_NS12placeholders2_8E
	.align		8
        /*0128*/ 	.dword	_ZN34_INTERNAL_9d4768fd_4_k_cu_b67cc3aa6thrust24THRUST_300001_SM_1000_NS12placeholders2_9E
	.align		8
        /*0130*/ 	.dword	_ZN34_INTERNAL_9d4768fd_4_k_cu_b67cc3aa6thrust24THRUST_300001_SM_1000_NS12placeholders3_10E
	.align		8
        /*0138*/ 	.dword	_ZN34_INTERNAL_9d4768fd_4_k_cu_b67cc3aa6thrust24THRUST_300001_SM_1000_NS8cuda_cub3parE
	.align		8
        /*0140*/ 	.dword	_ZN34_INTERNAL_9d4768fd_4_k_cu_b67cc3aa6thrust24THRUST_300001_SM_1000_NS8cuda_cub10par_nosyncE
	.align		8
        /*0148*/ 	.dword	_ZN34_INTERNAL_9d4768fd_4_k_cu_b67cc3aa6thrust24THRUST_300001_SM_1000_NS6system6detail10sequential3seqE
	.align		8
        /*0150*/ 	.dword	_ZN34_INTERNAL_9d4768fd_4_k_cu_b67cc3aa6thrust24THRUST_300001_SM_1000_NS6system3cpp3parE
	.align		8
        /*0158*/ 	.dword	_ZN34_INTERNAL_9d4768fd_4_k_cu_b67cc3aa6thrust24THRUST_300001_SM_1000_NS3seqE
	.align		8
        /*0160*/ 	.dword	_ZN34_INTERNAL_9d4768fd_4_k_cu_b67cc3aa6thrust24THRUST_300001_SM_1000_NS6deviceE


//--------------------- .text._ZN3cub18CUB_300001_SM_10006detail8for_each13static_kernelINS2_12policy_hub_t12policy_500_tElN6thrust24THRUST_300001_SM_1000_NS8cuda_cub20__uninitialized_copy7functorINS7_10device_ptrIfEENS7_7pointerIfNS8_3tagENS7_11use_defaultESF_EEEEEEvT0_T1_ --------------------------
	.section	.text._ZN3cub18CUB_300001_SM_10006detail8for_each13static_kernelINS2_12policy_hub_t12policy_500_tElN6thrust24THRUST_300001_SM_1000_NS8cuda_cub20__uninitialized_copy7functorINS7_10device_ptrIfEENS7_7pointerIfNS8_3tagENS7_11use_defaultESF_EEEEEEvT0_T1_,"ax",@progbits
	.align	128
        .global         _ZN3cub18CUB_300001_SM_10006detail8for_each13static_kernelINS2_12policy_hub_t12policy_500_tElN6thrust24THRUST_300001_SM_1000_NS8cuda_cub20__uninitialized_copy7functorINS7_10device_ptrIfEENS7_7pointerIfNS8_3tagENS7_11use_defaultESF_EEEEEEvT0_T1_
        .type           _ZN3cub18CUB_300001_SM_10006detail8for_each13static_kernelINS2_12policy_hub_t12policy_500_tElN6thrust24THRUST_300001_SM_1000_NS8cuda_cub20__uninitialized_copy7functorINS7_10device_ptrIfEENS7_7pointerIfNS8_3tagENS7_11use_defaultESF_EEEEEEvT0_T1_,@function
        .size           _ZN3cub18CUB_300001_SM_10006detail8for_each13static_kernelINS2_12policy_hub_t12policy_500_tElN6thrust24THRUST_300001_SM_1000_NS8cuda_cub20__uninitialized_copy7functorINS7_10device_ptrIfEENS7_7pointerIfNS8_3tagENS7_11use_defaultESF_EEEEEEvT0_T1_,(.L_x_41 - _ZN3cub18CUB_300001_SM_10006detail8for_each13static_kernelINS2_12policy_hub_t12policy_500_tElN6thrust24THRUST_300001_SM_1000_NS8cuda_cub20__uninitialized_copy7functorINS7_10device_ptrIfEENS7_7pointerIfNS8_3tagENS7_11use_defaultESF_EEEEEEvT0_T1_)
        .other          _ZN3cub18CUB_300001_SM_10006detail8for_each13static_kernelINS2_12policy_hub_t12policy_500_tElN6thrust24THRUST_300001_SM_1000_NS8cuda_cub20__uninitialized_copy7functorINS7_10device_ptrIfEENS7_7pointerIfNS8_3tagENS7_11use_defaultESF_EEEEEEvT0_T1_,@"STO_CUDA_ENTRY STV_DEFAULT"
_ZN3cub18CUB_300001_SM_10006detail8for_each13static_kernelINS2_12policy_hub_t12policy_500_tElN6thrust24THRUST_300001_SM_1000_NS8cuda_cub20__uninitialized_copy7functorINS7_10device_ptrIfEENS7_7pointerIfNS8_3tagENS7_11use_defaultESF_EEEEEEvT0_T1_:
.text._ZN3cub18CUB_300001_SM_10006detail8for_each13static_kernelINS2_12policy_hub_t12policy_500_tElN6thrust24THRUST_300001_SM_1000_NS8cuda_cub20__uninitialized_copy7functorINS7_10device_ptrIfEENS7_7pointerIfNS8_3tagENS7_11use_defaultESF_EEEEEEvT0_T1_:
[----:B------:R-:W-:Y:S08]  /*0000*/  LDC R1, c[0x0][0x37c] ;  /* 0x0000df00ff017b82 */ /* 0x000ff00000000800 */
[----:B------:R-:W0:Y:S01]  /*0010*/  S2UR UR4, SR_CTAID.X ;  /* 0x00000000000479c3 */ /* 0x000e220000002500 */
[----:B------:R-:W1:Y:S01]  /*0020*/  LDCU.64 UR6, c[0x0][0x380] ;  /* 0x00007000ff0677ac */ /* 0x000e620008000a00 */
[----:B------:R-:W2:Y:S01]  /*0030*/  LDCU.64 UR8, c[0x0][0x358] ;  /* 0x00006b00ff0877ac */ /* 0x000ea20008000a00 */
[----:B0-----:R-:W-:-:S04]  /*0040*/  UIMAD.WIDE.U32 UR4, UR4, 0x200, URZ ;  /* 0x00000200040478a5 */ /* 0x001fc8000f8e00ff */
[----:B-1----:R-:W-:-:S04]  /*0050*/  UIADD3 UR6, UP0, UPT, -UR4, UR6, URZ ;  /* 0x0000000604067290 */ /* 0x002fc8000ff1e1ff */
[----:B------:R-:W-:Y:S02]  /*0060*/  UIADD3.X UR7, UPT, UPT, ~UR5, UR7, URZ, UP0, !UPT ;  /* 0x0000000705077290 */ /* 0x000fe400087fe5ff */
[----:B------:R-:W-:-:S04]  /*0070*/  UISETP.GE.U32.AND UP0, UPT, UR6, 0x200, UPT ;  /* 0x000002000600788c */ /* 0x000fc8000bf06070 */
[----:B------:R-:W-:-:S09]  /*0080*/  UISETP.GE.AND.EX UP0, UPT, UR7, URZ, UPT, UP0 ;  /* 0x000000ff0700728c */ /* 0x000fd2000bf06300 */
[----:B--2---:R-:W-:Y:S05]  /*0090*/  BRA.U !UP0, `(.L_x_0) ;  /* 0x0000000108407547 */ /* 0x004fea000b800000 */
[----:B------:R-:W0:Y:S01]  /*00a0*/  S2R R0, SR_TID.X ;  /* 0x0000000000007919 */ /* 0x000e220000002100 */
[----:B------:R-:W1:Y:S01]  /*00b0*/  LDCU.64 UR10, c[0x0][0x388] ;  /* 0x00007100ff0a77ac */ /* 0x000e620008000a00 */
[----:B0-----:R-:W-:-:S05]  /*00c0*/  IADD3 R0, P0, PT, R0, UR4, RZ ;  /* 0x0000000400007c10 */ /* 0x001fca000ff1e0ff */
[----:B------:R-:W-:Y:S02]  /*00d0*/  IMAD.X R3, RZ, RZ, UR5, P0 ;  /* 0x00000005ff037e24 */ /* 0x000fe400080e06ff */
[----:B------:R-:W-:-:S03]  /*00e0*/  IMAD.SHL.U32 R4, R0, 0x4, RZ ;  /* 0x0000000400047824 */ /* 0x000fc600078e00ff */
[----:B------:R-:W-:Y:S02]  /*00f0*/  SHF.L.U64.HI R0, R0, 0x2, R3 ;  /* 0x0000000200007819 */ /* 0x000fe40000010203 */
[----:B-1----:R-:W-:-:S04]  /*0100*/  IADD3 R2, P0, PT, R4, UR10, RZ ;  /* 0x0000000a04027c10 */ /* 0x002fc8000ff1e0ff */
[----:B------:R-:W-:Y:S01]  /*0110*/  IADD3.X R3, PT, PT, R0, UR11, RZ, P0, !PT ;  /* 0x0000000b00037c10 */ /* 0x000fe200087fe4ff */
[----:B------:R-:W0:Y:S04]  /*0120*/  LDCU.64 UR10, c[0x0][0x390] ;  /* 0x00007200ff0a77ac */ /* 0x000e280008000a00 */
[----:B------:R-:W2:Y:S01]  /*0130*/  LDG.E R7, desc[UR8][R2.64] ;  /* 0x0000000802077981 */ /* 0x000ea2000c1e1900 */
[----:B0-----:R-:W-:-:S04]  /*0140*/  IADD3 R4, P0, PT, R4, UR10, RZ ;  /* 0x0000000a04047c10 */ /* 0x001fc8000ff1e0ff */
[----:B------:R-:W-:-:S05]  /*0150*/  IADD3.X R5, PT, PT, R0, UR11, RZ, P0, !PT ;  /* 0x0000000b00057c10 */ /* 0x000fca00087fe4ff */
[----:B--2---:R-:W-:Y:S04]  /*0160*/  STG.E desc[UR8][R4.64], R7 ;  /* 0x0000000704007986 */ /* 0x004fe8000c101908 */
[----:B------:R-:W2:Y:S04]  /*0170*/  LDG.E R9, desc[UR8][R2.64+0x400] ;  /* 0x0004000802097981 */ /* 0x000ea8000c1e1900 */
[----:B--2---:R-:W-:Y:S01]  /*0180*/  STG.E desc[UR8][R4.64+0x400], R9 ;  /* 0x0004000904007986 */ /* 0x004fe2000c101908 */
[----:B------:R-:W-:Y:S05]  /*0190*/  EXIT ;  /* 0x000000000000794d */ /* 0x000fea0003800000 */
.L_x_0:
[----:B------:R-:W0:Y:S01]  /*01a0*/  S2R R0, SR_TID.X ;  /* 0x0000000000007919 */ /* 0x000e220000002100 */
[----:B------:R-:W-:Y:S01]  /*01b0*/  USHF.R.S32.HI UR7, URZ, 0x1f, UR6 ;  /* 0x0000001fff077899 */ /* 0x000fe20008011406 */
[----:B------:R-:W-:Y:S05]  /*01c0*/  BSSY.RECONVERGENT B0, `(.L_x_1) ;  /* 0x0000015000007945 */ /* 0x000fea0003800200 */
[----:B------:R-:W-:Y:S01]  /*01d0*/  IMAD.U32 R3, RZ, RZ, UR7 ;  /* 0x00000007ff037e24 */ /* 0x000fe2000f8e00ff */
[C---:B0-----:R-:W-:Y:S01]  /*01e0*/  ISETP.LT.U32.AND P0, PT, R0.reuse, UR6, PT ;  /* 0x0000000600007c0c */ /* 0x041fe2000bf01070 */
[----:B------:R-:W-:-:S03]  /*01f0*/  VIADD R2, R0, 0x100 ;  /* 0x0000010000027836 */ /* 0x000fc60000000000 */
[----:B------:R-:W-:Y:S02]  /*0200*/  ISETP.GT.AND.EX P0, PT, R3, RZ, PT, P0 ;  /* 0x000000ff0300720c */ /* 0x000fe40003f04300 */
[----:B------:R-:W-:Y:S01]  /*0210*/  ISETP.LT.U32.AND P1, PT, R2, UR6, PT ;  /* 0x0000000602007c0c */ /* 0x000fe2000bf21070 */
[----:B------:R-:W-:-:S05]  /*0220*/  IMAD.U32 R2, RZ, RZ, UR7 ;  /* 0x00000007ff027e24 */ /* 0x000fca000f8e00ff */
[----:B------:R-:W-:-:S05]  /*0230*/  ISETP.GT.AND.EX P1, PT, R2, RZ, PT, P1 ;  /* 0x000000ff0200720c */ /* 0x000fca0003f24310 */
[----:B------:R-:W-:Y:S08]  /*0240*/  @!P0 BRA `(.L_x_2) ;  /* 0x0000000000308947 */ /* 0x000ff00003800000 */
[----:B------:R-:W0:Y:S01]  /*0250*/  LDCU.64 UR10, c[0x0][0x388] ;  /* 0x00007100ff0a77ac */ /* 0x000e220008000a00 */
[----:B------:R-:W-:-:S05]  /*0260*/  IADD3 R2, P0, PT, R0, UR4, RZ ;  /* 0x0000000400027c10 */ /* 0x000fca000ff1e0ff */
[----:B------:R-:W-:Y:S02]  /*0270*/  IMAD.X R3, RZ, RZ, UR5, P0 ;  /* 0x00000005ff037e24 */ /* 0x000fe400080e06ff */
[----:B------:R-:W-:-:S03]  /*0280*/  IMAD.SHL.U32 R4, R2, 0x4, RZ ;  /* 0x0000000402047824 */ /* 0x000fc600078e00ff */
[----:B------:R-:W-:Y:S02]  /*0290*/  SHF.L.U64.HI R5, R2, 0x2, R3 ;  /* 0x0000000202057819 */ /* 0x000fe40000010203 */
[----:B0-----:R-:W-:-:S04]  /*02a0*/  IADD3 R2, P0, PT, R4, UR10, RZ ;  /* 0x0000000a04027c10 */ /* 0x001fc8000ff1e0ff */
[----:B------:R-:W-:Y:S01]  /*02b0*/  IADD3.X R3, PT, PT, R5, UR11, RZ, P0, !PT ;  /* 0x0000000b05037c10 */ /* 0x000fe200087fe4ff */
[----:B------:R-:W0:Y:S05]  /*02c0*/  LDCU.64 UR10, c[0x0][0x390] ;  /* 0x00007200ff0a77ac */ /* 0x000e2a0008000a00 */
[----:B------:R-:W2:Y:S01]  /*02d0*/  LDG.E R3, desc[UR8][R2.64] ;  /* 0x0000000802037981 */ /* 0x000ea2000c1e1900 */
[----:B0-----:R-:W-:-:S04]  /*02e0*/  IADD3 R4, P0, PT, R4, UR10, RZ ;  /* 0x0000000a04047c10 */ /* 0x001fc8000ff1e0ff */
[----:B------:R-:W-:-:S05]  /*02f0*/  IADD3.X R5, PT, PT, R5, UR11, RZ, P0, !PT ;  /* 0x0000000b05057c10 */ /* 0x000fca00087fe4ff */
[----:B--2---:R0:W-:Y:S04]  /*0300*/  STG.E desc[UR8][R4.64], R3 ;  /* 0x0000000304007986 */ /* 0x0041e8000c101908 */
.L_x_2:
[----:B------:R-:W-:Y:S05]  /*0310*/  BSYNC.RECONVERGENT B0 ;  /* 0x0000000000007941 */ /* 0x000fea0003800200 */
.L_x_1:
[----:B------:R-:W-:Y:S05]  /*0320*/  @!P1 EXIT ;  /* 0x000000000000994d */ /* 0x000fea0003800000 */
[----:B------:R-:W1:Y:S01]  /*0330*/  LDCU.64 UR6, c[0x0][0x388] ;  /* 0x00007100ff0677ac */ /* 0x000e620008000a00 */
[----:B------:R-:W-:-:S05]  /*0340*/  IADD3 R0, P0, PT, R0, UR4, RZ ;  /* 0x0000000400007c10 */ /* 0x000fca000ff1e0ff */
[----:B0-----:R-:W-:Y:S02]  /*0350*/  IMAD.X R3, RZ, RZ, UR5, P0 ;  /* 0x00000005ff037e24 */ /* 0x001fe400080e06ff */
[----:B------:R-:W-:-:S03]  /*0360*/  IMAD.SHL.U32 R4, R0, 0x4, RZ ;  /* 0x0000000400047824 */ /* 0x000fc600078e00ff */
[----:B------:R-:W-:Y:S02]  /*0370*/  SHF.L.U64.HI R0, R0, 0x2, R3 ;  /* 0x0000000200007819 */ /* 0x000fe40000010203 */
[----:B-1----:R-:W-:-:S04]  /*0380*/  IADD3 R2, P0, PT, R4, UR6, RZ ;  /* 0x0000000604027c10 */ /* 0x002fc8000ff1e0ff */
[----:B------:R-:W-:Y:S01]  /*0390*/  IADD3.X R3, PT, PT, R0, UR7, RZ, P0, !PT ;  /* 0x0000000700037c10 */ /* 0x000fe200087fe4ff */
[----:B------:R-:W0:Y:S05]  /*03a0*/  LDCU.64 UR6, c[0x0][0x390] ;  /* 0x00007200ff0677ac */ /* 0x000e2a0008000a00 */
[----:B------:R-:W2:Y:S01]  /*03b0*/  LDG.E R3, desc[UR8][R2.64+0x400] ;  /* 0x0004000802037981 */ /* 0x000ea2000c1e1900 */
[----:B0-----:R-:W-:-:S04]  /*03c0*/  IADD3 R4, P0, PT, R4, UR6, RZ ;  /* 0x0000000604047c10 */ /* 0x001fc8000ff1e0ff */
[----:B------:R-:W-:-:S05]  /*03d0*/  IADD3.X R5, PT, PT, R0, UR7, RZ, P0, !PT ;  /* 0x0000000700057c10 */ /* 0x000fca00087fe4ff */
[----:B--2---:R-:W-:Y:S01]  /*03e0*/  STG.E desc[UR8][R4.64+0x400], R3 ;  /* 0x0004000304007986 */ /* 0x004fe2000c101908 */
[----:B------:R-:W-:Y:S05]  /*03f0*/  EXIT ;  /* 0x000000000000794d */ /* 0x000fea0003800000 */
.L_x_3:
[----:B------:R-:W-:-:S00]  /*0400*/  BRA `(.L_x_3) ;  /* 0xfffffffc00fc7947 */ /* 0x000fc0000383ffff */
[----:B------:R-:W-:-:S00]  /*0410*/  NOP ;  /* 0x0000000000007918 */ /* 0x000fc00000000000 */
        /* <DEDUP_REMOVED lines=14> */
.L_x_41:


//--------------------- .text._ZN3cub18CUB_300001_SM_10006detail11EmptyKernelIvEEvv --------------------------
	.section	.text._ZN3cub18CUB_300001_SM_10006detail11EmptyKernelIvEEvv,"ax",@progbits
	.align	128
        .global         _ZN3cub18CUB_300001_SM_10006detail11EmptyKernelIvEEvv
        .type           _ZN3cub18CUB_300001_SM_10006detail11EmptyKernelIvEEvv,@function
        .size           _ZN3cub18CUB_300001_SM_10006detail11EmptyKernelIvEEvv,(.L_x_42 - _ZN3cub18CUB_300001_SM_10006detail11EmptyKernelIvEEvv)
        .other          _ZN3cub18CUB_300001_SM_10006detail11EmptyKernelIvEEvv,@"STO_CUDA_ENTRY STV_DEFAULT"
_ZN3cub18CUB_300001_SM_10006detail11EmptyKernelIvEEvv:
.text._ZN3cub18CUB_300001_SM_10006detail11EmptyKernelIvEEvv:
[----:B------:R-:W-:Y:S01]  /*0000*/  LDC R1, c[0x0][0x37c] ;  /* 0x0000df00ff017b82 */ /* 0x000fe20000000800 */
[----:B------:R-:W-:Y:S05]  /*0010*/  EXIT ;  /* 0x000000000000794d */ /* 0x000fea0003800000 */
.L_x_4:
        /* <DEDUP_REMOVED lines=14> */
.L_x_42:


//--------------------- .text._Z14cuMinusAveragePfPKfii --------------------------
	.section	.text._Z14cuMinusAveragePfPKfii,"ax",@progbits
	.align	128
        .global         _Z14cuMinusAveragePfPKfii
        .type           _Z14cuMinusAveragePfPKfii,@function
        .size           _Z14cuMinusAveragePfPKfii,(.L_x_39 - _Z14cuMinusAveragePfPKfii)
        .other          _Z14cuMinusAveragePfPKfii,@"STO_CUDA_ENTRY STV_DEFAULT"
_Z14cuMinusAveragePfPKfii:
.text._Z14cuMinusAveragePfPKfii:
[----:B------:R-:W-:Y:S01]  /*0000*/  LDC R1, c[0x0][0x37c] ;  /* 0x0000df00ff017b82 */ /* 0x000fe20000000800 */
[----:B------:R-:W0:Y:S07]  /*0010*/  S2R R9, SR_CTAID.X ;  /* 0x0000000000097919 */ /* 0x000e2e0000002500 */
[----:B------:R-:W1:Y:S01]  /*0020*/  LDC.64 R2, c[0x0][0x390] ;  /* 0x0000e400ff027b82 */ /* 0x000e620000000a00 */
[----:B------:R-:W0:Y:S01]  /*0030*/  LDCU UR4, c[0x0][0x360] ;  /* 0x00006c00ff0477ac */ /* 0x000e220008000800 */
[----:B------:R-:W0:Y:S02]  /*0040*/  S2R R0, SR_TID.X ;  /* 0x0000000000007919 */ /* 0x000e240000002100 */
[----:B0-----:R-:W-:-:S02]  /*0050*/  IMAD R9, R9, UR4, R0 ;  /* 0x0000000409097c24 */ /* 0x001fc4000f8e0200 */
[----:B-1----:R-:W-:-:S05]  /*0060*/  IMAD R0, R3, R2, RZ ;  /* 0x0000000203007224 */ /* 0x002fca00078e02ff */
[----:B------:R-:W-:-:S13]  /*0070*/  ISETP.GE.AND P0, PT, R9, R0, PT ;  /* 0x000000000900720c */ /* 0x000fda0003f06270 */
[----:B------:R-:W-:Y:S05]  /*0080*/  @P0 EXIT ;  /* 0x000000000000094d */ /* 0x000fea0003800000 */
[----:B------:R-:W-:Y:S01]  /*0090*/  IABS R11, R3 ;  /* 0x00000003000b7213 */ /* 0x000fe20000000000 */
[----:B------:R-:W0:Y:S01]  /*00a0*/  LDCU.64 UR4, c[0x0][0x358] ;  /* 0x00006b00ff0477ac */ /* 0x000e220008000a00 */
[----:B------:R-:W-:Y:S02]  /*00b0*/  ISETP.GE.AND P2, PT, R9, RZ, PT ;  /* 0x000000ff0900720c */ /* 0x000fe40003f46270 */
[----:B------:R-:W1:Y:S08]  /*00c0*/  I2F.RP R0, R11 ;  /* 0x0000000b00007306 */ /* 0x000e700000209400 */
[----:B-1----:R-:W1:Y:S02]  /*00d0*/  MUFU.RCP R0, R0 ;  /* 0x0000000000007308 */ /* 0x002e640000001000 */
[----:B-1----:R-:W-:-:S06]  /*00e0*/  VIADD R4, R0, 0xffffffe ;  /* 0x0ffffffe00047836 */ /* 0x002fcc0000000000 */
[----:B------:R1:W2:Y:S02]  /*00f0*/  F2I.FTZ.U32.TRUNC.NTZ R5, R4 ;  /* 0x0000000400057305 */ /* 0x0002a4000021f000 */
[----:B-1----:R-:W-:Y:S02]  /*0100*/  IMAD.MOV.U32 R4, RZ, RZ, RZ ;  /* 0x000000ffff047224 */ /* 0x002fe400078e00ff */
[----:B--2---:R-:W-:-:S04]  /*0110*/  IMAD.MOV R6, RZ, RZ, -R5 ;  /* 0x000000ffff067224 */ /* 0x004fc800078e0a05 */
[----:B------:R-:W-:Y:S01]  /*0120*/  IMAD R7, R6, R11, RZ ;  /* 0x0000000b06077224 */ /* 0x000fe200078e02ff */
[----:B------:R-:W-:-:S03]  /*0130*/  IABS R6, R9 ;  /* 0x0000000900067213 */ /* 0x000fc60000000000 */
[----:B------:R-:W-:-:S06]  /*0140*/  IMAD.HI.U32 R5, R5, R7, R4 ;  /* 0x0000000705057227 */ /* 0x000fcc00078e0004 */
[----:B------:R-:W-:-:S04]  /*0150*/  IMAD.HI.U32 R5, R5, R6, RZ ;  /* 0x0000000605057227 */ /* 0x000fc800078e00ff */
[----:B------:R-:W-:-:S04]  /*0160*/  IMAD.MOV R5, RZ, RZ, -R5 ;  /* 0x000000ffff057224 */ /* 0x000fc800078e0a05 */
[C---:B------:R-:W-:Y:S02]  /*0170*/  IMAD R0, R11.reuse, R5, R6 ;  /* 0x000000050b007224 */ /* 0x040fe400078e0206 */
[----:B------:R-:W1:Y:S03]  /*0180*/  LDC.64 R6, c[0x0][0x388] ;  /* 0x0000e200ff067b82 */ /* 0x000e660000000a00 */
[----:B------:R-:W-:-:S05]  /*0190*/  ISETP.GT.U32.AND P0, PT, R11, R0, PT ;  /* 0x000000000b00720c */ /* 0x000fca0003f04070 */
[----:B------:R-:W2:Y:S08]  /*01a0*/  LDC.64 R4, c[0x0][0x380] ;  /* 0x0000e000ff047b82 */ /* 0x000eb00000000a00 */
[----:B------:R-:W-:Y:S01]  /*01b0*/  @!P0 IMAD.IADD R0, R0, 0x1, -R11 ;  /* 0x0000000100008824 */ /* 0x000fe200078e0a0b */
[----:B------:R-:W-:-:S04]  /*01c0*/  ISETP.NE.AND P0, PT, R3, RZ, PT ;  /* 0x000000ff0300720c */ /* 0x000fc80003f05270 */
[----:B------:R-:W-:Y:S01]  /*01d0*/  ISETP.GT.U32.AND P1, PT, R11, R0, PT ;  /* 0x000000000b00720c */ /* 0x000fe20003f24070 */
[----:B--2---:R-:W-:-:S12]  /*01e0*/  IMAD.WIDE R4, R9, 0x4, R4 ;  /* 0x0000000409047825 */ /* 0x004fd800078e0204 */
[----:B------:R-:W-:-:S04]  /*01f0*/  @!P1 IMAD.IADD R0, R0, 0x1, -R11 ;  /* 0x0000000100009824 */ /* 0x000fc800078e0a0b */
[----:B------:R-:W-:Y:S01]  /*0200*/  @!P2 IMAD.MOV R0, RZ, RZ, -R0 ;  /* 0x000000ffff00a224 */ /* 0x000fe200078e0a00 */
[----:B------:R-:W-:-:S05]  /*0210*/  @!P0 LOP3.LUT R0, RZ, R3, RZ, 0x33, !PT ;  /* 0x00000003ff008212 */ /* 0x000fca00078e33ff */
[----:B-1----:R-:W-:Y:S02]  /*0220*/  IMAD.WIDE R6, R0, 0x4, R6 ;  /* 0x0000000400067825 */ /* 0x002fe400078e0206 */
[----:B0-----:R-:W2:Y:S04]  /*0230*/  LDG.E R0, desc[UR4][R4.64] ;  /* 0x0000000404007981 */ /* 0x001ea8000c1e1900 */
[----:B------:R-:W2:Y:S01]  /*0240*/  LDG.E R7, desc[UR4][R6.64] ;  /* 0x0000000406077981 */ /* 0x000ea2000c1e1900 */
[----:B------:R-:W-:Y:S01]  /*0250*/  VIADD R2, R2, 0xffffffff ;  /* 0xffffffff02027836 */ /* 0x000fe20000000000 */
[----:B------:R-:W-:Y:S04]  /*0260*/  BSSY.RECONVERGENT B0, `(.L_x_5) ;  /* 0x000000e000007945 */ /* 0x000fe80003800200 */
[----:B------:R-:W-:-:S04]  /*0270*/  I2FP.F32.S32 R3, R2 ;  /* 0x0000000200037245 */ /* 0x000fc80000201400 */
[----:B------:R-:W0:Y:S02]  /*0280*/  MUFU.RCP R2, R3 ;  /* 0x0000000300027308 */ /* 0x000e240000001000 */
[----:B0-----:R-:W-:-:S04]  /*0290*/  FFMA R9, -R3, R2, 1 ;  /* 0x3f80000003097423 */ /* 0x001fc80000000102 */
[----:B------:R-:W-:Y:S01]  /*02a0*/  FFMA R9, R2, R9, R2 ;  /* 0x0000000902097223 */ /* 0x000fe20000000002 */
[----:B--2---:R-:W-:-:S04]  /*02b0*/  FADD R0, R0, -R7 ;  /* 0x8000000700007221 */ /* 0x004fc80000000000 */
[----:B------:R-:W0:Y:S01]  /*02c0*/  FCHK P0, R0, R3 ;  /* 0x0000000300007302 */ /* 0x000e220000000000 */
[----:B------:R-:W-:-:S04]  /*02d0*/  FFMA R2, R0, R9, RZ ;  /* 0x0000000900027223 */ /* 0x000fc800000000ff */
[----:B------:R-:W-:-:S04]  /*02e0*/  FFMA R8, -R3, R2, R0 ;  /* 0x0000000203087223 */ /* 0x000fc80000000100 */
[----:B------:R-:W-:Y:S01]  /*02f0*/  FFMA R9, R9, R8, R2 ;  /* 0x0000000809097223 */ /* 0x000fe20000000002 */
[----:B0-----:R-:W-:Y:S06]  /*0300*/  @!P0 BRA `(.L_x_6) ;  /* 0x00000000000c8947 */ /* 0x001fec0003800000 */
[----:B------:R-:W-:-:S07]  /*0310*/  MOV R2, 0x330 ;  /* 0x0000033000027802 */ /* 0x000fce0000000f00 */
[----:B------:R-:W-:Y:S05]  /*0320*/  CALL.REL.NOINC `($__internal_0_$__cuda_sm3x_div_rn_noftz_f32_slowpath) ;  /* 0x0000000000107944 */ /* 0x000fea0003c00000 */
[----:B------:R-:W-:-:S07]  /*0330*/  IMAD.MOV.U32 R9, RZ, RZ, R0 ;  /* 0x000000ffff097224 */ /* 0x000fce00078e0000 */
.L_x_6:
[----:B------:R-:W-:Y:S05]  /*0340*/  BSYNC.RECONVERGENT B0 ;  /* 0x0000000000007941 */ /* 0x000fea0003800200 */
.L_x_5:
[----:B------:R-:W-:Y:S01]  /*0350*/  STG.E desc[UR4][R4.64], R9 ;  /* 0x0000000904007986 */ /* 0x000fe2000c101904 */
[----:B------:R-:W-:Y:S05]  /*0360*/  EXIT ;  /* 0x000000000000794d */ /* 0x000fea0003800000 */
        .weak           $__internal_0_$__cuda_sm3x_div_rn_noftz_f32_slowpath
        .type           $__internal_0_$__cuda_sm3x_div_rn_noftz_f32_slowpath,@function
        .size           $__internal_0_$__cuda_sm3x_div_rn_noftz_f32_slowpath,(.L_x_39 - $__internal_0_$__cuda_sm3x_div_rn_noftz_f32_slowpath)
$__internal_0_$__cuda_sm3x_div_rn_noftz_f32_slowpath:
[--C-:B------:R-:W-:Y:S01]  /*0370*/  SHF.R.U32.HI R7, RZ, 0x17, R3.reuse ;  /* 0x00000017ff077819 */ /* 0x100fe20000011603 */
[----:B------:R-:W-:Y:S01]  /*0380*/  BSSY.RECONVERGENT B1, `(.L_x_7) ;  /* 0x0000064000017945 */ /* 0x000fe20003800200 */
[--C-:B------:R-:W-:Y:S01]  /*0390*/  SHF.R.U32.HI R6, RZ, 0x17, R0.reuse ;  /* 0x00000017ff067819 */ /* 0x100fe20000011600 */
[----:B------:R-:W-:Y:S01]  /*03a0*/  IMAD.MOV.U32 R9, RZ, RZ, R3 ;  /* 0x000000ffff097224 */ /* 0x000fe200078e0003 */
[----:B------:R-:W-:Y:S02]  /*03b0*/  LOP3.LUT R7, R7, 0xff, RZ, 0xc0, !PT ;  /* 0x000000ff07077812 */ /* 0x000fe400078ec0ff */
[----:B------:R-:W-:Y:S01]  /*03c0*/  LOP3.LUT R12, R6, 0xff, RZ, 0xc0, !PT ;  /* 0x000000ff060c7812 */ /* 0x000fe200078ec0ff */
[----:B------:R-:W-:Y:S02]  /*03d0*/  IMAD.MOV.U32 R6, RZ, RZ, R0 ;  /* 0x000000ffff067224 */ /* 0x000fe400078e0000 */
[----:B------:R-:W-:Y:S02]  /*03e0*/  VIADD R10, R7, 0xffffffff ;  /* 0xffffffff070a7836 */ /* 0x000fe40000000000 */
[----:B------:R-:W-:-:S03]  /*03f0*/  VIADD R11, R12, 0xffffffff ;  /* 0xffffffff0c0b7836 */ /* 0x000fc60000000000 */
[----:B------:R-:W-:-:S04]  /*0400*/  ISETP.GT.U32.AND P0, PT, R10, 0xfd, PT ;  /* 0x000000fd0a00780c */ /* 0x000fc80003f04070 */
[----:B------:R-:W-:-:S13]  /*0410*/  ISETP.GT.U32.OR P0, PT, R11, 0xfd, P0 ;  /* 0x000000fd0b00780c */ /* 0x000fda0000704470 */
[----:B------:R-:W-:Y:S01]  /*0420*/  @!P0 IMAD.MOV.U32 R8, RZ, RZ, RZ ;  /* 0x000000ffff088224 */ /* 0x000fe200078e00ff */
[----:B------:R-:W-:Y:S06]  /*0430*/  @!P0 BRA `(.L_x_8) ;  /* 0x00000000005c8947 */ /* 0x000fec0003800000 */
[----:B------:R-:W-:Y:S02]  /*0440*/  FSETP.GTU.FTZ.AND P0, PT, |R0|, +INF , PT ;  /* 0x7f8000000000780b */ /* 0x000fe40003f1c200 */
[----:B------:R-:W-:-:S04]  /*0450*/  FSETP.GTU.FTZ.AND P1, PT, |R3|, +INF , PT ;  /* 0x7f8000000300780b */ /* 0x000fc80003f3c200 */
[----:B------:R-:W-:-:S13]  /*0460*/  PLOP3.LUT P0, PT, P0, P1, PT, 0xf8, 0x8f ;  /* 0x00000000008f781c */ /* 0x000fda0000703f70 */
[----:B------:R-:W-:Y:S05]  /*0470*/  @P0 BRA `(.L_x_9) ;  /* 0x00000004004c0947 */ /* 0x000fea0003800000 */
[----:B------:R-:W-:-:S13]  /*0480*/  LOP3.LUT P0, RZ, R9, 0x7fffffff, R6, 0xc8, !PT ;  /* 0x7fffffff09ff7812 */ /* 0x000fda000780c806 */
[----:B------:R-:W-:Y:S05]  /*0490*/  @!P0 BRA `(.L_x_10) ;  /* 0x00000004003c8947 */ /* 0x000fea0003800000 */
[C---:B------:R-:W-:Y:S02]  /*04a0*/  FSETP.NEU.FTZ.AND P2, PT, |R0|.reuse, +INF , PT ;  /* 0x7f8000000000780b */ /* 0x040fe40003f5d200 */
[----:B------:R-:W-:Y:S02]  /*04b0*/  FSETP.NEU.FTZ.AND P1, PT, |R3|, +INF , PT ;  /* 0x7f8000000300780b */ /* 0x000fe40003f3d200 */
[----:B------:R-:W-:-:S11]  /*04c0*/  FSETP.NEU.FTZ.AND P0, PT, |R0|, +INF , PT ;  /* 0x7f8000000000780b */ /* 0x000fd60003f1d200 */
[----:B------:R-:W-:Y:S05]  /*04d0*/  @!P1 BRA !P2, `(.L_x_10) ;  /* 0x00000004002c9947 */ /* 0x000fea0005000000 */
[----:B------:R-:W-:-:S04]  /*04e0*/  LOP3.LUT P2, RZ, R6, 0x7fffffff, RZ, 0xc0, !PT ;  /* 0x7fffffff06ff7812 */ /* 0x000fc8000784c0ff */
[----:B------:R-:W-:-:S13]  /*04f0*/  PLOP3.LUT P1, PT, P1, P2, PT, 0x2f, 0xf2 ;  /* 0x0000000000f2781c */ /* 0x000fda0000f24577 */
[----:B------:R-:W-:Y:S05]  /*0500*/  @P1 BRA `(.L_x_11) ;  /* 0x0000000400181947 */ /* 0x000fea0003800000 */
[----:B------:R-:W-:-:S04]  /*0510*/  LOP3.LUT P1, RZ, R9, 0x7fffffff, RZ, 0xc0, !PT ;  /* 0x7fffffff09ff7812 */ /* 0x000fc8000782c0ff */
[----:B------:R-:W-:-:S13]  /*0520*/  PLOP3.LUT P0, PT, P0, P1, PT, 0x2f, 0xf2 ;  /* 0x0000000000f2781c */ /* 0x000fda0000702577 */
[----:B------:R-:W-:Y:S05]  /*0530*/  @P0 BRA `(.L_x_12) ;  /* 0x0000000400000947 */ /* 0x000fea0003800000 */
[----:B------:R-:W-:Y:S02]  /*0540*/  ISETP.GE.AND P0, PT, R11, RZ, PT ;  /* 0x000000ff0b00720c */ /* 0x000fe40003f06270 */
[----:B------:R-:W-:-:S11]  /*0550*/  ISETP.GE.AND P1, PT, R10, RZ, PT ;  /* 0x000000ff0a00720c */ /* 0x000fd60003f26270 */
[----:B------:R-:W-:Y:S02]  /*0560*/  @P0 IMAD.MOV.U32 R8, RZ, RZ, RZ ;  /* 0x000000ffff080224 */ /* 0x000fe400078e00ff */
[----:B------:R-:W-:Y:S01]  /*0570*/  @!P0 FFMA R6, R0, 1.84467440737095516160e+19, RZ ;  /* 0x5f80000000068823 */ /* 0x000fe200000000ff */
[----:B------:R-:W-:Y:S02]  /*0580*/  @!P0 IMAD.MOV.U32 R8, RZ, RZ, -0x40 ;  /* 0xffffffc0ff088424 */ /* 0x000fe400078e00ff */
[----:B------:R-:W-:Y:S02]  /*0590*/  @!P1 FFMA R9, R3, 1.84467440737095516160e+19, RZ ;  /* 0x5f80000003099823 */ /* 0x000fe400000000ff */
[----:B------:R-:W-:-:S07]  /*05a0*/  @!P1 VIADD R8, R8, 0x40 ;  /* 0x0000004008089836 */ /* 0x000fce0000000000 */
.L_x_8:
[----:B------:R-:W-:Y:S01]  /*05b0*/  LEA R0, R7, 0xc0800000, 0x17 ;  /* 0xc080000007007811 */ /* 0x000fe200078eb8ff */
[----:B------:R-:W-:Y:S01]  /*05c0*/  VIADD R3, R12, 0xffffff81 ;  /* 0xffffff810c037836 */ /* 0x000fe20000000000 */
[----:B------:R-:W-:Y:S03]  /*05d0*/  BSSY.RECONVERGENT B2, `(.L_x_13) ;  /* 0x0000035000027945 */ /* 0x000fe60003800200 */
[----:B------:R-:W-:Y:S01]  /*05e0*/  IMAD.IADD R9, R9, 0x1, -R0 ;  /* 0x0000000109097824 */ /* 0x000fe200078e0a00 */
[C---:B------:R-:W-:Y:S01]  /*05f0*/  IADD3 R7, PT, PT, R3.reuse, 0x7f, -R7 ;  /* 0x0000007f03077810 */ /* 0x040fe20007ffe807 */
[----:B------:R-:W-:Y:S02]  /*0600*/  IMAD R0, R3, -0x800000, R6 ;  /* 0xff80000003007824 */ /* 0x000fe400078e0206 */
[----:B------:R-:W0:Y:S01]  /*0610*/  MUFU.RCP R10, R9 ;  /* 0x00000009000a7308 */ /* 0x000e220000001000 */
[----:B------:R-:W-:Y:S01]  /*0620*/  FADD.FTZ R11, -R9, -RZ ;  /* 0x800000ff090b7221 */ /* 0x000fe20000010100 */
[----:B------:R-:W-:-:S03]  /*0630*/  IMAD.IADD R7, R7, 0x1, R8 ;  /* 0x0000000107077824 */ /* 0x000fc600078e0208 */
[----:B0-----:R-:W-:-:S04]  /*0640*/  FFMA R13, R10, R11, 1 ;  /* 0x3f8000000a0d7423 */ /* 0x001fc8000000000b */
[----:B------:R-:W-:-:S04]  /*0650*/  FFMA R15, R10, R13, R10 ;  /* 0x0000000d0a0f7223 */ /* 0x000fc8000000000a */
[----:B------:R-:W-:-:S04]  /*0660*/  FFMA R6, R0, R15, RZ ;  /* 0x0000000f00067223 */ /* 0x000fc800000000ff */
[----:B------:R-:W-:-:S04]  /*0670*/  FFMA R13, R11, R6, R0 ;  /* 0x000000060b0d7223 */ /* 0x000fc80000000000 */
[----:B------:R-:W-:-:S04]  /*0680*/  FFMA R6, R15, R13, R6 ;  /* 0x0000000d0f067223 */ /* 0x000fc80000000006 */
[----:B------:R-:W-:-:S04]  /*0690*/  FFMA R11, R11, R6, R0 ;  /* 0x000000060b0b7223 */ /* 0x000fc80000000000 */
[----:B------:R-:W-:-:S05]  /*06a0*/  FFMA R0, R15, R11, R6 ;  /* 0x0000000b0f007223 */ /* 0x000fca0000000006 */
[----:B------:R-:W-:-:S04]  /*06b0*/  SHF.R.U32.HI R3, RZ, 0x17, R0 ;  /* 0x00000017ff037819 */ /* 0x000fc80000011600 */
[----:B------:R-:W-:-:S05]  /*06c0*/  LOP3.LUT R3, R3, 0xff, RZ, 0xc0, !PT ;  /* 0x000000ff03037812 */ /* 0x000fca00078ec0ff */
[----:B------:R-:W-:-:S04]  /*06d0*/  IMAD.IADD R9, R3, 0x1, R7 ;  /* 0x0000000103097824 */ /* 0x000fc800078e0207 */
[----:B------:R-:W-:-:S05]  /*06e0*/  VIADD R3, R9, 0xffffffff ;  /* 0xffffffff09037836 */ /* 0x000fca0000000000 */
[----:B------:R-:W-:-:S13]  /*06f0*/  ISETP.GE.U32.AND P0, PT, R3, 0xfe, PT ;  /* 0x000000fe0300780c */ /* 0x000fda0003f06070 */
[----:B------:R-:W-:Y:S05]  /*0700*/  @!P0 BRA `(.L_x_14) ;  /* 0x0000000000808947 */ /* 0x000fea0003800000 */
[----:B------:R-:W-:-:S13]  /*0710*/  ISETP.GT.AND P0, PT, R9, 0xfe, PT ;  /* 0x000000fe0900780c */ /* 0x000fda0003f04270 */
[----:B------:R-:W-:Y:S05]  /*0720*/  @P0 BRA `(.L_x_15) ;  /* 0x00000000006c0947 */ /* 0x000fea0003800000 */
[----:B------:R-:W-:-:S13]  /*0730*/  ISETP.GE.AND P0, PT, R9, 0x1, PT ;  /* 0x000000010900780c */ /* 0x000fda0003f06270 */
[----:B------:R-:W-:Y:S05]  /*0740*/  @P0 BRA `(.L_x_16) ;  /* 0x0000000000740947 */ /* 0x000fea0003800000 */
[----:B------:R-:W-:Y:S02]  /*0750*/  ISETP.GE.AND P0, PT, R9, -0x18, PT ;  /* 0xffffffe80900780c */ /* 0x000fe40003f06270 */
[----:B------:R-:W-:-:S11]  /*0760*/  LOP3.LUT R0, R0, 0x80000000, RZ, 0xc0, !PT ;  /* 0x8000000000007812 */ /* 0x000fd600078ec0ff */
[----:B------:R-:W-:Y:S05]  /*0770*/  @!P0 BRA `(.L_x_16) ;  /* 0x0000000000688947 */ /* 0x000fea0003800000 */
[-CC-:B------:R-:W-:Y:S01]  /*0780*/  FFMA.RZ R3, R15, R11.reuse, R6.reuse ;  /* 0x0000000b0f037223 */ /* 0x180fe2000000c006 */
[C---:B------:R-:W-:Y:S01]  /*0790*/  VIADD R8, R9.reuse, 0x20 ;  /* 0x0000002009087836 */ /* 0x040fe20000000000 */
[C---:B------:R-:W-:Y:S02]  /*07a0*/  ISETP.NE.AND P2, PT, R9.reuse, RZ, PT ;  /* 0x000000ff0900720c */ /* 0x040fe40003f45270 */
[----:B------:R-:W-:Y:S01]  /*07b0*/  ISETP.NE.AND P1, PT, R9, RZ, PT ;  /* 0x000000ff0900720c */ /* 0x000fe20003f25270 */
[----:B------:R-:W-:Y:S01]  /*07c0*/  IMAD.MOV R9, RZ, RZ, -R9 ;  /* 0x000000ffff097224 */ /* 0x000fe200078e0a09 */
[----:B------:R-:W-:Y:S01]  /*07d0*/  LOP3.LUT R7, R3, 0x7fffff, RZ, 0xc0, !PT ;  /* 0x007fffff03077812 */ /* 0x000fe200078ec0ff */
[CCC-:B------:R-:W-:Y:S01]  /*07e0*/  FFMA.RP R3, R15.reuse, R11.reuse, R6.reuse ;  /* 0x0000000b0f037223 */ /* 0x1c0fe20000008006 */
[----:B------:R-:W-:Y:S02]  /*07f0*/  FFMA.RM R6, R15, R11, R6 ;  /* 0x0000000b0f067223 */ /* 0x000fe40000004006 */
[----:B------:R-:W-:-:S03]  /*0800*/  LOP3.LUT R7, R7, 0x800000, RZ, 0xfc, !PT ;  /* 0x0080000007077812 */ /* 0x000fc600078efcff */
[----:B------:R-:W-:Y:S02]  /*0810*/  FSETP.NEU.FTZ.AND P0, PT, R3, R6, PT ;  /* 0x000000060300720b */ /* 0x000fe40003f1d000 */
[----:B------:R-:W-:Y:S02]  /*0820*/  SHF.L.U32 R8, R7, R8, RZ ;  /* 0x0000000807087219 */ /* 0x000fe400000006ff */
[----:B------:R-:W-:Y:S02]  /*0830*/  SEL R6, R9, RZ, P2 ;  /* 0x000000ff09067207 */ /* 0x000fe40001000000 */
[----:B------:R-:W-:Y:S02]  /*0840*/  ISETP.NE.AND P1, PT, R8, RZ, P1 ;  /* 0x000000ff0800720c */ /* 0x000fe40000f25270 */
[----:B------:R-:W-:Y:S02]  /*0850*/  SHF.R.U32.HI R6, RZ, R6, R7 ;  /* 0x00000006ff067219 */ /* 0x000fe40000011607 */
[----:B------:R-:W-:-:S02]  /*0860*/  PLOP3.LUT P0, PT, P0, P1, PT, 0xf8, 0x8f ;  /* 0x00000000008f781c */ /* 0x000fc40000703f70 */
[----:B------:R-:W-:Y:S02]  /*0870*/  SHF.R.U32.HI R8, RZ, 0x1, R6 ;  /* 0x00000001ff087819 */ /* 0x000fe40000011606 */
[----:B------:R-:W-:-:S04]  /*0880*/  SEL R3, RZ, 0x1, !P0 ;  /* 0x00000001ff037807 */ /* 0x000fc80004000000 */
[----:B------:R-:W-:-:S04]  /*0890*/  LOP3.LUT R3, R3, 0x1, R8, 0xf8, !PT ;  /* 0x0000000103037812 */ /* 0x000fc800078ef808 */
[----:B------:R-:W-:-:S05]  /*08a0*/  LOP3.LUT R3, R3, R6, RZ, 0xc0, !PT ;  /* 0x0000000603037212 */ /* 0x000fca00078ec0ff */
[----:B------:R-:W-:-:S05]  /*08b0*/  IMAD.IADD R3, R8, 0x1, R3 ;  /* 0x0000000108037824 */ /* 0x000fca00078e0203 */
[----:B------:R-:W-:Y:S01]  /*08c0*/  LOP3.LUT R0, R3, R0, RZ, 0xfc, !PT ;  /* 0x0000000003007212 */ /* 0x000fe200078efcff */
[----:B------:R-:W-:Y:S06]  /*08d0*/  BRA `(.L_x_16) ;  /* 0x0000000000107947 */ /* 0x000fec0003800000 */
.L_x_15:
[----:B------:R-:W-:-:S04]  /*08e0*/  LOP3.LUT R0, R0, 0x80000000, RZ, 0xc0, !PT ;  /* 0x8000000000007812 */ /* 0x000fc800078ec0ff */
[----:B------:R-:W-:Y:S01]  /*08f0*/  LOP3.LUT R0, R0, 0x7f800000, RZ, 0xfc, !PT ;  /* 0x7f80000000007812 */ /* 0x000fe200078efcff */
[----:B------:R-:W-:Y:S06]  /*0900*/  BRA `(.L_x_16) ;  /* 0x0000000000047947 */ /* 0x000fec0003800000 */
.L_x_14:
[----:B------:R-:W-:-:S07]  /*0910*/  IMAD R0, R7, 0x800000, R0 ;  /* 0x0080000007007824 */ /* 0x000fce00078e0200 */
.L_x_16:
[----:B------:R-:W-:Y:S05]  /*0920*/  BSYNC.RECONVERGENT B2 ;  /* 0x0000000000027941 */ /* 0x000fea0003800200 */
.L_x_13:
[----:B------:R-:W-:Y:S05]  /*0930*/  BRA `(.L_x_17) ;  /* 0x0000000000207947 */ /* 0x000fea0003800000 */
.L_x_12:
[----:B------:R-:W-:-:S04]  /*0940*/  LOP3.LUT R0, R9, 0x80000000, R6, 0x48, !PT ;  /* 0x8000000009007812 */ /* 0x000fc800078e4806 */
[----:B------:R-:W-:Y:S01]  /*0950*/  LOP3.LUT R0, R0, 0x7f800000, RZ, 0xfc, !PT ;  /* 0x7f80000000007812 */ /* 0x000fe200078efcff */
[----:B------:R-:W-:Y:S06]  /*0960*/  BRA `(.L_x_17) ;  /* 0x0000000000147947 */ /* 0x000fec0003800000 */
.L_x_11:
[----:B------:R-:W-:Y:S01]  /*0970*/  LOP3.LUT R0, R9, 0x80000000, R6, 0x48, !PT ;  /* 0x8000000009007812 */ /* 0x000fe200078e4806 */
[----:B------:R-:W-:Y:S06]  /*0980*/  BRA `(.L_x_17) ;  /* 0x00000000000c7947 */ /* 0x000fec0003800000 */
.L_x_10:
[----:B------:R-:W0:Y:S01]  /*0990*/  MUFU.RSQ R0, -QNAN ;  /* 0xffc0000000007908 */ /* 0x000e220000001400 */
[----:B------:R-:W-:Y:S05]  /*09a0*/  BRA `(.L_x_17) ;  /* 0x0000000000047947 */ /* 0x000fea0003800000 */
.L_x_9:
[----:B------:R-:W-:-:S07]  /*09b0*/  FADD.FTZ R0, R0, R3 ;  /* 0x0000000300007221 */ /* 0x000fce0000010000 */
.L_x_17:
[----:B------:R-:W-:Y:S05]  /*09c0*/  BSYNC.RECONVERGENT B1 ;  /* 0x0000000000017941 */ /* 0x000fea0003800200 */
.L_x_7:
[----:B------:R-:W-:-:S04]  /*09d0*/  IMAD.MOV.U32 R3, RZ, RZ, 0x0 ;  /* 0x00000000ff037424 */ /* 0x000fc800078e00ff */
[----:B0-----:R-:W-:Y:S05]  /*09e0*/  RET.REL.NODEC R2 `(_Z14cuMinusAveragePfPKfii) ;  /* 0xfffffff402847950 */ /* 0x001fea0003c3ffff */
.L_x_18:
        /* <DEDUP_REMOVED lines=9> */
.L_x_39:


//--------------------- .text._Z12cuComputeAvgPfS_ii --------------------------
	.section	.text._Z12cuComputeAvgPfS_ii,"ax",@progbits
	.align	128
        .global         _Z12cuComputeAvgPfS_ii
        .type           _Z12cuComputeAvgPfS_ii,@function
        .size           _Z12cuComputeAvgPfS_ii,(.L_x_40 - _Z12cuComputeAvgPfS_ii)
        .other          _Z12cuComputeAvgPfS_ii,@"STO_CUDA_ENTRY STV_DEFAULT"
_Z12cuComputeAvgPfS_ii:
.text._Z12cuComputeAvgPfS_ii:
[----:B------:R-:W-:Y:S01]  /*0000*/  LDC R1, c[0x0][0x37c] ;  /* 0x0000df00ff017b82 */ /* 0x000fe20000000800 */
[----:B------:R-:W0:Y:S01]  /*0010*/  S2R R14, SR_CTAID.X ;  /* 0x00000000000e7919 */ /* 0x000e220000002500 */
[----:B------:R-:W0:Y:S01]  /*0020*/  LDCU UR4, c[0x0][0x360] ;  /* 0x00006c00ff0477ac */ /* 0x000e220008000800 */
[----:B------:R-:W0:Y:S01]  /*0030*/  S2R R3, SR_TID.X ;  /* 0x0000000000037919 */ /* 0x000e220000002100 */
[----:B------:R-:W1:Y:S01]  /*0040*/  LDCU UR7, c[0x0][0x390] ;  /* 0x00007200ff0777ac */ /* 0x000e620008000800 */
[----:B0-----:R-:W-:-:S05]  /*0050*/  IMAD R14, R14, UR4, R3 ;  /* 0x000000040e0e7c24 */ /* 0x001fca000f8e0203 */
[----:B-1----:R-:W-:-:S13]  /*0060*/  ISETP.GE.AND P0, PT, R14, UR7, PT ;  /* 0x000000070e007c0c */ /* 0x002fda000bf06270 */
[----:B------:R-:W-:Y:S05]  /*0070*/  @P0 EXIT ;  /* 0x000000000000094d */ /* 0x000fea0003800000 */
[----:B------:R-:W-:Y:S01]  /*0080*/  UISETP.GE.AND UP0, UPT, UR7, 0x1, UPT ;  /* 0x000000010700788c */ /* 0x000fe2000bf06270 */
[----:B------:R-:W-:Y:S01]  /*0090*/  HFMA2 R15, -RZ, RZ, 0, 0 ;  /* 0x00000000ff0f7431 */ /* 0x000fe200000001ff */
[----:B------:R-:W0:Y:S07]  /*00a0*/  LDCU.64 UR8, c[0x0][0x358] ;  /* 0x00006b00ff0877ac */ /* 0x000e2e0008000a00 */
[----:B------:R-:W-:Y:S05]  /*00b0*/  BRA.U !UP0, `(.L_x_19) ;  /* 0x0000000908087547 */ /* 0x000fea000b800000 */
[----:B------:R-:W-:Y:S01]  /*00c0*/  UISETP.GE.U32.AND UP1, UPT, UR7, 0x10, UPT ;  /* 0x000000100700788c */ /* 0x000fe2000bf26070 */
[----:B------:R-:W-:Y:S01]  /*00d0*/  MOV R15, RZ ;  /* 0x000000ff000f7202 */ /* 0x000fe20000000f00 */
[----:B------:R-:W-:Y:S01]  /*00e0*/  ULOP3.LUT UR5, UR7, 0xf, URZ, 0xc0, !UPT ;  /* 0x0000000f07057892 */ /* 0x000fe2000f8ec0ff */
[----:B------:R-:W-:-:S03]  /*00f0*/  UMOV UR4, URZ ;  /* 0x000000ff00047c82 */ /* 0x000fc60008000000 */
[----:B------:R-:W-:-:S03]  /*0100*/  UISETP.NE.AND UP0, UPT, UR5, URZ, UPT ;  /* 0x000000ff0500728c */ /* 0x000fc6000bf05270 */
[----:B------:R-:W-:Y:S08]  /*0110*/  BRA.U !UP1, `(.L_x_20) ;  /* 0x0000000109e87547 */ /* 0x000ff0000b800000 */
[----:B------:R-:W-:Y:S01]  /*0120*/  ULOP3.LUT UR4, UR7, 0x7ffffff0, URZ, 0xc0, !UPT ;  /* 0x7ffffff007047892 */ /* 0x000fe2000f8ec0ff */
[----:B------:R-:W-:Y:S02]  /*0130*/  MOV R15, RZ ;  /* 0x000000ff000f7202 */ /* 0x000fe40000000f00 */
[----:B------:R-:W-:Y:S01]  /*0140*/  MOV R0, R14 ;  /* 0x0000000e00007202 */ /* 0x000fe20000000f00 */
[----:B------:R-:W-:-:S12]  /*0150*/  UIADD3 UR6, UPT, UPT, -UR4, URZ, URZ ;  /* 0x000000ff04067290 */ /* 0x000fd8000fffe1ff */
.L_x_21:
[----:B------:R-:W1:Y:S08]  /*0160*/  LDC.64 R4, c[0x0][0x388] ;  /* 0x0000e200ff047b82 */ /* 0x000e700000000a00 */
[----:B------:R-:W2:Y:S01]  /*0170*/  LDC R19, c[0x0][0x394] ;  /* 0x0000e500ff137b82 */ /* 0x000ea20000000800 */
[----:B-1----:R-:W-:-:S05]  /*0180*/  IMAD.WIDE R4, R0, 0x4, R4 ;  /* 0x0000000400047825 */ /* 0x002fca00078e0204 */
[----:B0-----:R-:W3:Y:S01]  /*0190*/  LDG.E R24, desc[UR8][R4.64] ;  /* 0x0000000804187981 */ /* 0x001ee2000c1e1900 */
[----:B--2---:R-:W-:-:S05]  /*01a0*/  IMAD.WIDE R6, R19, 0x4, R4 ;  /* 0x0000000413067825 */ /* 0x004fca00078e0204 */
[----:B------:R0:W2:Y:S01]  /*01b0*/  LDG.E R23, desc[UR8][R6.64] ;  /* 0x0000000806177981 */ /* 0x0000a2000c1e1900 */
[----:B------:R-:W-:-:S05]  /*01c0*/  IMAD.WIDE R8, R19, 0x4, R6 ;  /* 0x0000000413087825 */ /* 0x000fca00078e0206 */
[----:B------:R1:W4:Y:S01]  /*01d0*/  LDG.E R22, desc[UR8][R8.64] ;  /* 0x0000000808167981 */ /* 0x000322000c1e1900 */
[----:B------:R-:W-:-:S05]  /*01e0*/  IMAD.WIDE R12, R19, 0x4, R8 ;  /* 0x00000004130c7825 */ /* 0x000fca00078e0208 */
[----:B------:R-:W5:Y:S01]  /*01f0*/  LDG.E R21, desc[UR8][R12.64] ;  /* 0x000000080c157981 */ /* 0x000f62000c1e1900 */
[----:B------:R-:W-:-:S05]  /*0200*/  IMAD.WIDE R16, R19, 0x4, R12 ;  /* 0x0000000413107825 */ /* 0x000fca00078e020c */
[----:B------:R-:W5:Y:S01]  /*0210*/  LDG.E R20, desc[UR8][R16.64] ;  /* 0x0000000810147981 */ /* 0x000f62000c1e1900 */
[----:B------:R-:W-:-:S05]  /*0220*/  IMAD.WIDE R2, R19, 0x4, R16 ;  /* 0x0000000413027825 */ /* 0x000fca00078e0210 */
[----:B------:R1:W5:Y:S01]  /*0230*/  LDG.E R18, desc[UR8][R2.64] ;  /* 0x0000000802127981 */ /* 0x000362000c1e1900 */
[----:B------:R-:W-:-:S05]  /*0240*/  IMAD.WIDE R26, R19, 0x4, R2 ;  /* 0x00000004131a7825 */ /* 0x000fca00078e0202 */
[----:B------:R1:W5:Y:S01]  /*0250*/  LDG.E R25, desc[UR8][R26.64] ;  /* 0x000000081a197981 */ /* 0x000362000c1e1900 */
[----:B------:R-:W-:-:S05]  /*0260*/  IMAD.WIDE R10, R19, 0x4, R26 ;  /* 0x00000004130a7825 */ /* 0x000fca00078e021a */
[----:B------:R1:W5:Y:S01]  /*0270*/  LDG.E R28, desc[UR8][R10.64] ;  /* 0x000000080a1c7981 */ /* 0x000362000c1e1900 */
[----:B0-----:R-:W-:-:S04]  /*0280*/  IMAD.WIDE R6, R19, 0x4, R10 ;  /* 0x0000000413067825 */ /* 0x001fc800078e020a */
[C---:B-1----:R-:W-:Y:S02]  /*0290*/  IMAD.WIDE R8, R19.reuse, 0x4, R6 ;  /* 0x0000000413087825 */ /* 0x042fe400078e0206 */
[----:B------:R-:W5:Y:S02]  /*02a0*/  LDG.E R6, desc[UR8][R6.64] ;  /* 0x0000000806067981 */ /* 0x000f64000c1e1900 */
[C---:B------:R-:W-:Y:S02]  /*02b0*/  IMAD.WIDE R2, R19.reuse, 0x4, R8 ;  /* 0x0000000413027825 */ /* 0x040fe400078e0208 */
[----:B------:R-:W5:Y:S02]  /*02c0*/  LDG.E R8, desc[UR8][R8.64] ;  /* 0x0000000808087981 */ /* 0x000f64000c1e1900 */
[C---:B------:R-:W-:Y:S02]  /*02d0*/  IMAD.WIDE R4, R19.reuse, 0x4, R2 ;  /* 0x0000000413047825 */ /* 0x040fe400078e0202 */
[----:B------:R-:W5:Y:S02]  /*02e0*/  LDG.E R29, desc[UR8][R2.64] ;  /* 0x00000008021d7981 */ /* 0x000f64000c1e1900 */
[----:B------:R-:W-:-:S02]  /*02f0*/  IMAD.WIDE R12, R19, 0x4, R4 ;  /* 0x00000004130c7825 */ /* 0x000fc400078e0204 */
[----:B------:R-:W5:Y:S02]  /*0300*/  LDG.E R4, desc[UR8][R4.64] ;  /* 0x0000000804047981 */ /* 0x000f64000c1e1900 */
[C---:B------:R-:W-:Y:S02]  /*0310*/  IMAD.WIDE R16, R19.reuse, 0x4, R12 ;  /* 0x0000000413107825 */ /* 0x040fe400078e020c */
[----:B------:R-:W5:Y:S02]  /*0320*/  LDG.E R12, desc[UR8][R12.64] ;  /* 0x000000080c0c7981 */ /* 0x000f64000c1e1900 */
[C---:B------:R-:W-:Y:S02]  /*0330*/  IMAD.WIDE R26, R19.reuse, 0x4, R16 ;  /* 0x00000004131a7825 */ /* 0x040fe400078e0210 */
[----:B------:R-:W5:Y:S02]  /*0340*/  LDG.E R16, desc[UR8][R16.64] ;  /* 0x0000000810107981 */ /* 0x000f64000c1e1900 */
[----:B------:R-:W-:-:S02]  /*0350*/  IMAD.WIDE R10, R19, 0x4, R26 ;  /* 0x00000004130a7825 */ /* 0x000fc400078e021a */
[----:B------:R-:W5:Y:S04]  /*0360*/  LDG.E R26, desc[UR8][R26.64] ;  /* 0x000000081a1a7981 */ /* 0x000f68000c1e1900 */
[----:B------:R-:W5:Y:S01]  /*0370*/  LDG.E R10, desc[UR8][R10.64] ;  /* 0x000000080a0a7981 */ /* 0x000f62000c1e1900 */
[----:B------:R-:W-:-:S04]  /*0380*/  UIADD3 UR6, UPT, UPT, UR6, 0x10, URZ ;  /* 0x0000001006067890 */ /* 0x000fc8000fffe0ff */
[----:B------:R-:W-:Y:S01]  /*0390*/  UISETP.NE.AND UP1, UPT, UR6, URZ, UPT ;  /* 0x000000ff0600728c */ /* 0x000fe2000bf25270 */
[----:B------:R-:W-:Y:S01]  /*03a0*/  LEA R0, R19, R0, 0x4 ;  /* 0x0000000013007211 */ /* 0x000fe200078e20ff */
[----:B---3--:R-:W-:-:S04]  /*03b0*/  FADD R24, R24, R15 ;  /* 0x0000000f18187221 */ /* 0x008fc80000000000 */
[----:B--2---:R-:W-:-:S04]  /*03c0*/  FADD R23, R24, R23 ;  /* 0x0000001718177221 */ /* 0x004fc80000000000 */
[----:B----4-:R-:W-:-:S04]  /*03d0*/  FADD R22, R23, R22 ;  /* 0x0000001617167221 */ /* 0x010fc80000000000 */
[----:B-----5:R-:W-:-:S04]  /*03e0*/  FADD R21, R22, R21 ;  /* 0x0000001516157221 */ /* 0x020fc80000000000 */
[----:B------:R-:W-:-:S04]  /*03f0*/  FADD R21, R21, R20 ;  /* 0x0000001415157221 */ /* 0x000fc80000000000 */
        /* <DEDUP_REMOVED lines=10> */
[----:B------:R-:W-:Y:S01]  /*04a0*/  FADD R15, R29, R10 ;  /* 0x0000000a1d0f7221 */ /* 0x000fe20000000000 */
[----:B------:R-:W-:Y:S06]  /*04b0*/  BRA.U UP1, `(.L_x_21) ;  /* 0xfffffffd01287547 */ /* 0x000fec000b83ffff */
.L_x_20:
[----:B------:R-:W-:Y:S05]  /*04c0*/  BRA.U !UP0, `(.L_x_19) ;  /* 0x0000000508047547 */ /* 0x000fea000b800000 */
[----:B------:R-:W-:Y:S02]  /*04d0*/  UISETP.GE.U32.AND UP0, UPT, UR5, 0x8, UPT ;  /* 0x000000080500788c */ /* 0x000fe4000bf06070 */
[----:B------:R-:W-:-:S04]  /*04e0*/  ULOP3.LUT UR6, UR7, 0x7, URZ, 0xc0, !UPT ;  /* 0x0000000707067892 */ /* 0x000fc8000f8ec0ff */
[----:B------:R-:W-:-:S03]  /*04f0*/  UISETP.NE.AND UP1, UPT, UR6, URZ, UPT ;  /* 0x000000ff0600728c */ /* 0x000fc6000bf25270 */
[----:B------:R-:W-:Y:S08]  /*0500*/  BRA.U !UP0, `(.L_x_22) ;  /* 0x0000000108707547 */ /* 0x000ff0000b800000 */
[----:B------:R-:W1:Y:S08]  /*0510*/  LDC R19, c[0x0][0x394] ;  /* 0x0000e500ff137b82 */ /* 0x000e700000000800 */
[----:B------:R-:W2:Y:S01]  /*0520*/  LDC.64 R2, c[0x0][0x388] ;  /* 0x0000e200ff027b82 */ /* 0x000ea20000000a00 */
[----:B-1----:R-:W-:-:S04]  /*0530*/  IMAD R5, R19, UR4, R14 ;  /* 0x0000000413057c24 */ /* 0x002fc8000f8e020e */
[----:B--2---:R-:W-:-:S04]  /*0540*/  IMAD.WIDE R2, R5, 0x4, R2 ;  /* 0x0000000405027825 */ /* 0x004fc800078e0202 */
[C---:B------:R-:W-:Y:S02]  /*0550*/  IMAD.WIDE R4, R19.reuse, 0x4, R2 ;  /* 0x0000000413047825 */ /* 0x040fe400078e0202 */
[----:B0-----:R-:W2:Y:S02]  /*0560*/  LDG.E R2, desc[UR8][R2.64] ;  /* 0x0000000802027981 */ /* 0x001ea4000c1e1900 */
[C---:B------:R-:W-:Y:S02]  /*0570*/  IMAD.WIDE R6, R19.reuse, 0x4, R4 ;  /* 0x0000000413067825 */ /* 0x040fe400078e0204 */
[----:B------:R-:W3:Y:S02]  /*0580*/  LDG.E R5, desc[UR8][R4.64] ;  /* 0x0000000804057981 */ /* 0x000ee4000c1e1900 */
[C---:B------:R-:W-:Y:S02]  /*0590*/  IMAD.WIDE R8, R19.reuse, 0x4, R6 ;  /* 0x0000000413087825 */ /* 0x040fe400078e0206 */
[----:B------:R-:W4:Y:S02]  /*05a0*/  LDG.E R7, desc[UR8][R6.64] ;  /* 0x0000000806077981 */ /* 0x000f24000c1e1900 */
        /* <DEDUP_REMOVED lines=9> */
[----:B------:R-:W-:Y:S01]  /*0640*/  UIADD3 UR4, UPT, UPT, UR4, 0x8, URZ ;  /* 0x0000000804047890 */ /* 0x000fe2000fffe0ff */
[----:B--2---:R-:W-:-:S04]  /*0650*/  FADD R2, R15, R2 ;  /* 0x000000020f027221 */ /* 0x004fc80000000000 */
[----:B---3--:R-:W-:-:S04]  /*0660*/  FADD R2, R2, R5 ;  /* 0x0000000502027221 */ /* 0x008fc80000000000 */
[----:B----4-:R-:W-:-:S04]  /*0670*/  FADD R2, R2, R7 ;  /* 0x0000000702027221 */ /* 0x010fc80000000000 */
[----:B-----5:R-:W-:-:S04]  /*0680*/  FADD R2, R2, R9 ;  /* 0x0000000902027221 */ /* 0x020fc80000000000 */
[----:B------:R-:W-:-:S04]  /*0690*/  FADD R2, R2, R11 ;  /* 0x0000000b02027221 */ /* 0x000fc80000000000 */
[----:B------:R-:W-:-:S04]  /*06a0*/  FADD R2, R2, R13 ;  /* 0x0000000d02027221 */ /* 0x000fc80000000000 */
[----:B------:R-:W-:-:S04]  /*06b0*/  FADD R2, R2, R17 ;  /* 0x0000001102027221 */ /* 0x000fc80000000000 */
[----:B------:R-:W-:-:S07]  /*06c0*/  FADD R15, R2, R19 ;  /* 0x00000013020f7221 */ /* 0x000fce0000000000 */
.L_x_22:
        /* <DEDUP_REMOVED lines=13> */
[----:B------:R-:W-:Y:S02]  /*07a0*/  IMAD.WIDE R8, R9, 0x4, R6 ;  /* 0x0000000409087825 */ /* 0x000fe400078e0206 */
[----:B------:R-:W4:Y:S04]  /*07b0*/  LDG.E R6, desc[UR8][R6.64] ;  /* 0x0000000806067981 */ /* 0x000f28000c1e1900 */
[----:B------:R-:W5:Y:S01]  /*07c0*/  LDG.E R8, desc[UR8][R8.64] ;  /* 0x0000000808087981 */ /* 0x000f62000c1e1900 */
[----:B------:R-:W-:Y:S01]  /*07d0*/  UIADD3 UR4, UPT, UPT, UR4, 0x4, URZ ;  /* 0x0000000404047890 */ /* 0x000fe2000fffe0ff */
[----:B--2---:R-:W-:-:S04]  /*07e0*/  FADD R15, R15, R2 ;  /* 0x000000020f0f7221 */ /* 0x004fc80000000000 */
[----:B---3--:R-:W-:-:S04]  /*07f0*/  FADD R15, R15, R4 ;  /* 0x000000040f0f7221 */ /* 0x008fc80000000000 */
[----:B----4-:R-:W-:-:S04]  /*0800*/  FADD R15, R15, R6 ;  /* 0x000000060f0f7221 */ /* 0x010fc80000000000 */
[----:B-----5:R-:W-:-:S07]  /*0810*/  FADD R15, R15, R8 ;  /* 0x000000080f0f7221 */ /* 0x020fce0000000000 */
.L_x_23:
[----:B------:R-:W-:Y:S05]  /*0820*/  BRA.U !UP1, `(.L_x_19) ;  /* 0x00000001092c7547 */ /* 0x000fea000b800000 */
[----:B------:R-:W1:Y:S01]  /*0830*/  LDC R0, c[0x0][0x394] ;  /* 0x0000e500ff007b82 */ /* 0x000e620000000800 */
[----:B------:R-:W-:-:S07]  /*0840*/  UIADD3 UR5, UPT, UPT, -UR5, URZ, URZ ;  /* 0x000000ff05057290 */ /* 0x000fce000fffe1ff */
[----:B------:R-:W2:Y:S01]  /*0850*/  LDC.64 R4, c[0x0][0x388] ;  /* 0x0000e200ff047b82 */ /* 0x000ea20000000a00 */
[----:B-1----:R-:W-:-:S07]  /*0860*/  IMAD R7, R0, UR4, R14 ;  /* 0x0000000400077c24 */ /* 0x002fce000f8e020e */
.L_x_24:
[----:B--2---:R-:W-:-:S06]  /*0870*/  IMAD.WIDE R2, R7, 0x4, R4 ;  /* 0x0000000407027825 */ /* 0x004fcc00078e0204 */
[----:B0-----:R-:W2:Y:S01]  /*0880*/  LDG.E R2, desc[UR8][R2.64] ;  /* 0x0000000802027981 */ /* 0x001ea2000c1e1900 */
[----:B------:R-:W-:Y:S01]  /*0890*/  UIADD3 UR5, UPT, UPT, UR5, 0x1, URZ ;  /* 0x0000000105057890 */ /* 0x000fe2000fffe0ff */
[----:B------:R-:W-:-:S03]  /*08a0*/  IADD3 R7, PT, PT, R7, R0, RZ ;  /* 0x0000000007077210 */ /* 0x000fc60007ffe0ff */
[----:B------:R-:W-:Y:S01]  /*08b0*/  UISETP.NE.AND UP0, UPT, UR5, URZ, UPT ;  /* 0x000000ff0500728c */ /* 0x000fe2000bf05270 */
[----:B--2---:R-:W-:-:S08]  /*08c0*/  FADD R15, R2, R15 ;  /* 0x0000000f020f7221 */ /* 0x004fd00000000000 */
[----:B------:R-:W-:Y:S05]  /*08d0*/  BRA.U UP0, `(.L_x_24) ;  /* 0xfffffffd00e47547 */ /* 0x000fea000b83ffff */
.L_x_19:
[----:B------:R-:W-:Y:S01]  /*08e0*/  I2FP.F32.S32 R4, UR7 ;  /* 0x0000000700047c45 */ /* 0x000fe20008201400 */
[----:B------:R-:W-:Y:S03]  /*08f0*/  BSSY.RECONVERGENT B0, `(.L_x_25) ;  /* 0x000000d000007945 */ /* 0x000fe60003800200 */
[----:B------:R-:W1:Y:S08]  /*0900*/  MUFU.RCP R3, R4 ;  /* 0x0000000400037308 */ /* 0x000e700000001000 */
[----:B------:R-:W2:Y:S01]  /*0910*/  FCHK P0, R15, R4 ;  /* 0x000000040f007302 */ /* 0x000ea20000000000 */
[----:B-1----:R-:W-:-:S04]  /*0920*/  FFMA R0, -R4, R3, 1 ;  /* 0x3f80000004007423 */ /* 0x002fc80000000103 */
[----:B------:R-:W-:-:S04]  /*0930*/  FFMA R0, R3, R0, R3 ;  /* 0x0000000003007223 */ /* 0x000fc80000000003 */
[----:B------:R-:W-:-:S04]  /*0940*/  FFMA R3, R0, R15, RZ ;  /* 0x0000000f00037223 */ /* 0x000fc800000000ff */
[----:B------:R-:W-:-:S04]  /*0950*/  FFMA R2, -R4, R3, R15 ;  /* 0x0000000304027223 */ /* 0x000fc8000000010f */
[----:B------:R-:W-:Y:S01]  /*0960*/  FFMA R5, R0, R2, R3 ;  /* 0x0000000200057223 */ /* 0x000fe20000000003 */
[----:B--2---:R-:W-:Y:S06]  /*0970*/  @!P0 BRA `(.L_x_26) ;  /* 0x0000000000108947 */ /* 0x004fec0003800000 */
[----:B------:R-:W-:Y:S02]  /*0980*/  MOV R3, R15 ;  /* 0x0000000f00037202 */ /* 0x000fe40000000f00 */
[----:B------:R-:W-:-:S07]  /*0990*/  MOV R2, 0x9b0 ;  /* 0x000009b000027802 */ /* 0x000fce0000000f00 */
[----:B0-----:R-:W-:Y:S05]  /*09a0*/  CALL.REL.NOINC `($__internal_1_$__cuda_sm3x_div_rn_noftz_f32_slowpath) ;  /* 0x0000000000187944 */ /* 0x001fea0003c00000 */
[----:B------:R-:W-:-:S07]  /*09b0*/  MOV R5, R0 ;  /* 0x0000000000057202 */ /* 0x000fce0000000f00 */
.L_x_26:
[----:B0-----:R-:W-:Y:S05]  /*09c0*/  BSYNC.RECONVERGENT B0 ;  /* 0x0000000000007941 */ /* 0x001fea0003800200 */
.L_x_25:
[----:B------:R-:W0:Y:S02]  /*09d0*/  LDC.64 R2, c[0x0][0x380] ;  /* 0x0000e000ff027b82 */ /* 0x000e240000000a00 */
[----:B0-----:R-:W-:-:S05]  /*09e0*/  IMAD.WIDE R14, R14, 0x4, R2 ;  /* 0x000000040e0e7825 */ /* 0x001fca00078e0202 */
[----:B------:R-:W-:Y:S01]  /*09f0*/  STG.E desc[UR8][R14.64], R5 ;  /* 0x000000050e007986 */ /* 0x000fe2000c101908 */
[----:B------:R-:W-:Y:S05]  /*0a00*/  EXIT ;  /* 0x000000000000794d */ /* 0x000fea0003800000 */
        .weak           $__internal_1_$__cuda_sm3x_div_rn_noftz_f32_slowpath
        .type           $__internal_1_$__cuda_sm3x_div_rn_noftz_f32_slowpath,@function
        .size           $__internal_1_$__cuda_sm3x_div_rn_noftz_f32_slowpath,(.L_x_40 - $__internal_1_$__cuda_sm3x_div_rn_noftz_f32_slowpath)
$__internal_1_$__cuda_sm3x_div_rn_noftz_f32_slowpath:
[----:B------:R-:W-:Y:S01]  /*0a10*/  SHF.R.U32.HI R5, RZ, 0x17, R4 ;  /* 0x00000017ff057819 */ /* 0x000fe20000011604 */
[----:B------:R-:W-:Y:S01]  /*0a20*/  BSSY.RECONVERGENT B1, `(.L_x_27) ;  /* 0x0000063000017945 */ /* 0x000fe20003800200 */
[----:B------:R-:W-:Y:S02]  /*0a30*/  SHF.R.U32.HI R0, RZ, 0x17, R3 ;  /* 0x00000017ff007819 */ /* 0x000fe40000011603 */
[----:B------:R-:W-:Y:S02]  /*0a40*/  LOP3.LUT R5, R5, 0xff, RZ, 0xc0, !PT ;  /* 0x000000ff05057812 */ /* 0x000fe400078ec0ff */
[----:B------:R-:W-:Y:S02]  /*0a50*/  LOP3.LUT R10, R0, 0xff, RZ, 0xc0, !PT ;  /* 0x000000ff000a7812 */ /* 0x000fe400078ec0ff */
[----:B------:R-:W-:Y:S02]  /*0a60*/  IADD3 R7, PT, PT, R5, -0x1, RZ ;  /* 0xffffffff05077810 */ /* 0x000fe40007ffe0ff */
[----:B------:R-:W-:-:S02]  /*0a70*/  IADD3 R8, PT, PT, R10, -0x1, RZ ;  /* 0xffffffff0a087810 */ /* 0x000fc40007ffe0ff */
[----:B------:R-:W-:-:S04]  /*0a80*/  ISETP.GT.U32.AND P0, PT, R7, 0xfd, PT ;  /* 0x000000fd0700780c */ /* 0x000fc80003f04070 */
[----:B------:R-:W-:-:S13]  /*0a90*/  ISETP.GT.U32.OR P0, PT, R8, 0xfd, P0 ;  /* 0x000000fd0800780c */ /* 0x000fda0000704470 */
[----:B------:R-:W-:Y:S01]  /*0aa0*/  @!P0 MOV R6, RZ ;  /* 0x000000ff00068202 */ /* 0x000fe20000000f00 */
[----:B------:R-:W-:Y:S06]  /*0ab0*/  @!P0 BRA `(.L_x_28) ;  /* 0x0000000000608947 */ /* 0x000fec0003800000 */
[----:B------:R-:W-:Y:S02]  /*0ac0*/  FSETP.GTU.FTZ.AND P0, PT, |R3|, +INF , PT ;  /* 0x7f8000000300780b */ /* 0x000fe40003f1c200 */
[----:B------:R-:W-:Y:S02]  /*0ad0*/  FSETP.GTU.FTZ.AND P1, PT, |R4|, +INF , PT ;  /* 0x7f8000000400780b */ /* 0x000fe40003f3c200 */
[----:B------:R-:W-:Y:S02]  /*0ae0*/  MOV R0, R4 ;  /* 0x0000000400007202 */ /* 0x000fe40000000f00 */
        /* <DEDUP_REMOVED lines=16> */
[----:B------:R-:W-:Y:S01]  /*0bf0*/  @P0 MOV R6, RZ ;  /* 0x000000ff00060202 */ /* 0x000fe20000000f00 */
[----:B------:R-:W-:Y:S01]  /*0c00*/  @!P0 FFMA R3, R3, 1.84467440737095516160e+19, RZ ;  /* 0x5f80000003038823 */ /* 0x000fe200000000ff */
[----:B------:R-:W-:Y:S01]  /*0c10*/  @!P0 MOV R6, 0xffffffc0 ;  /* 0xffffffc000068802 */ /* 0x000fe20000000f00 */
[----:B------:R-:W-:-:S03]  /*0c20*/  @!P1 FFMA R4, R0, 1.84467440737095516160e+19, RZ ;  /* 0x5f80000000049823 */ /* 0x000fc600000000ff */
[----:B------:R-:W-:-:S07]  /*0c30*/  @!P1 IADD3 R6, PT, PT, R6, 0x40, RZ ;  /* 0x0000004006069810 */ /* 0x000fce0007ffe0ff */
.L_x_28:
[----:B------:R-:W-:Y:S01]  /*0c40*/  LEA R7, R5, 0xc0800000, 0x17 ;  /* 0xc080000005077811 */ /* 0x000fe200078eb8ff */
[----:B------:R-:W-:Y:S03]  /*0c50*/  BSSY.RECONVERGENT B2, `(.L_x_33) ;  /* 0x0000036000027945 */ /* 0x000fe60003800200 */
[----:B------:R-:W-:Y:S02]  /*0c60*/  IADD3 R7, PT, PT, -R7, R4, RZ ;  /* 0x0000000407077210 */ /* 0x000fe40007ffe1ff */
[----:B------:R-:W-:Y:S02]  /*0c70*/  IADD3 R4, PT, PT, R10, -0x7f, RZ ;  /* 0xffffff810a047810 */ /* 0x000fe40007ffe0ff */
[----:B------:R-:W0:Y:S01]  /*0c80*/  MUFU.RCP R8, R7 ;  /* 0x0000000700087308 */ /* 0x000e220000001000 */
[----:B------:R-:W-:Y:S01]  /*0c90*/  FADD.FTZ R9, -R7, -RZ ;  /* 0x800000ff07097221 */ /* 0x000fe20000010100 */
[C---:B------:R-:W-:Y:S01]  /*0ca0*/  IADD3 R5, PT, PT, R4.reuse, 0x7f, -R5 ;  /* 0x0000007f04057810 */ /* 0x040fe20007ffe805 */
[----:B------:R-:W-:-:S03]  /*0cb0*/  IMAD R0, R4, -0x800000, R3 ;  /* 0xff80000004007824 */ /* 0x000fc600078e0203 */
[----:B------:R-:W-:Y:S01]  /*0cc0*/  IADD3 R5, PT, PT, R5, R6, RZ ;  /* 0x0000000605057210 */ /* 0x000fe20007ffe0ff */
        /* <DEDUP_REMOVED lines=8> */
[----:B------:R-:W-:-:S04]  /*0d50*/  LOP3.LUT R3, R3, 0xff, RZ, 0xc0, !PT ;  /* 0x000000ff03037812 */ /* 0x000fc800078ec0ff */
[----:B------:R-:W-:-:S04]  /*0d60*/  IADD3 R7, PT, PT, R3, R5, RZ ;  /* 0x0000000503077210 */ /* 0x000fc80007ffe0ff */
[----:B------:R-:W-:-:S04]  /*0d70*/  IADD3 R3, PT, PT, R7, -0x1, RZ ;  /* 0xffffffff07037810 */ /* 0x000fc80007ffe0ff */
        /* <DEDUP_REMOVED lines=9> */
[CCC-:B------:R-:W-:Y:S01]  /*0e10*/  FFMA.RZ R3, R10.reuse, R8.reuse, R11.reuse ;  /* 0x000000080a037223 */ /* 0x1c0fe2000000c00b */
[C---:B------:R-:W-:Y:S01]  /*0e20*/  IADD3 R6, PT, PT, R7.reuse, 0x20, RZ ;  /* 0x0000002007067810 */ /* 0x040fe20007ffe0ff */
[CCC-:B------:R-:W-:Y:S01]  /*0e30*/  FFMA.RM R4, R10.reuse, R8.reuse, R11.reuse ;  /* 0x000000080a047223 */ /* 0x1c0fe2000000400b */
[----:B------:R-:W-:Y:S02]  /*0e40*/  ISETP.NE.AND P2, PT, R7, RZ, PT ;  /* 0x000000ff0700720c */ /* 0x000fe40003f45270 */
[----:B------:R-:W-:Y:S01]  /*0e50*/  LOP3.LUT R5, R3, 0x7fffff, RZ, 0xc0, !PT ;  /* 0x007fffff03057812 */ /* 0x000fe200078ec0ff */
[----:B------:R-:W-:Y:S01]  /*0e60*/  FFMA.RP R3, R10, R8, R11 ;  /* 0x000000080a037223 */ /* 0x000fe2000000800b */
[----:B------:R-:W-:Y:S02]  /*0e70*/  ISETP.NE.AND P1, PT, R7, RZ, PT ;  /* 0x000000ff0700720c */ /* 0x000fe40003f25270 */
[----:B------:R-:W-:Y:S02]  /*0e80*/  LOP3.LUT R5, R5, 0x800000, RZ, 0xfc, !PT ;  /* 0x0080000005057812 */ /* 0x000fe400078efcff */
[----:B------:R-:W-:-:S02]  /*0e90*/  IADD3 R7, PT, PT, -R7, RZ, RZ ;  /* 0x000000ff07077210 */ /* 0x000fc40007ffe1ff */
[----:B------:R-:W-:Y:S02]  /*0ea0*/  SHF.L.U32 R6, R5, R6, RZ ;  /* 0x0000000605067219 */ /* 0x000fe400000006ff */
[----:B------:R-:W-:Y:S02]  /*0eb0*/  FSETP.NEU.FTZ.AND P0, PT, R3, R4, PT ;  /* 0x000000040300720b */ /* 0x000fe40003f1d000 */
[----:B------:R-:W-:Y:S02]  /*0ec0*/  SEL R4, R7, RZ, P2 ;  /* 0x000000ff07047207 */ /* 0x000fe40001000000 */
[----:B------:R-:W-:Y:S02]  /*0ed0*/  ISETP.NE.AND P1, PT, R6, RZ, P1 ;  /* 0x000000ff0600720c */ /* 0x000fe40000f25270 */
[----:B------:R-:W-:Y:S02]  /*0ee0*/  SHF.R.U32.HI R4, RZ, R4, R5 ;  /* 0x00000004ff047219 */ /* 0x000fe40000011605 */
[----:B------:R-:W-:-:S02]  /*0ef0*/  PLOP3.LUT P0, PT, P0, P1, PT, 0xf8, 0x8f ;  /* 0x00000000008f781c */ /* 0x000fc40000703f70 */
[----:B------:R-:W-:Y:S02]  /*0f00*/  SHF.R.U32.HI R6, RZ, 0x1, R4 ;  /* 0x00000001ff067819 */ /* 0x000fe40000011604 */
[----:B------:R-:W-:-:S04]  /*0f10*/  SEL R3, RZ, 0x1, !P0 ;  /* 0x00000001ff037807 */ /* 0x000fc80004000000 */
[----:B------:R-:W-:-:S04]  /*0f20*/  LOP3.LUT R3, R3, 0x1, R6, 0xf8, !PT ;  /* 0x0000000103037812 */ /* 0x000fc800078ef806 */
[----:B------:R-:W-:-:S04]  /*0f30*/  LOP3.LUT R3, R3, R4, RZ, 0xc0, !PT ;  /* 0x0000000403037212 */ /* 0x000fc800078ec0ff */
[----:B------:R-:W-:-:S04]  /*0f40*/  IADD3 R3, PT, PT, R6, R3, RZ ;  /* 0x0000000306037210 */ /* 0x000fc80007ffe0ff */
[----:B------:R-:W-:Y:S01]  /*0f50*/  LOP3.LUT R0, R3, R0, RZ, 0xfc, !PT ;  /* 0x0000000003007212 */ /* 0x000fe200078efcff */
[----:B------:R-:W-:Y:S06]  /*0f60*/  BRA `(.L_x_36) ;  /* 0x0000000000107947 */ /* 0x000fec0003800000 */
.L_x_35:
[----:B------:R-:W-:-:S04]  /*0f70*/  LOP3.LUT R0, R0, 0x80000000, RZ, 0xc0, !PT ;  /* 0x8000000000007812 */ /* 0x000fc800078ec0ff */
[----:B------:R-:W-:Y:S01]  /*0f80*/  LOP3.LUT R0, R0, 0x7f800000, RZ, 0xfc, !PT ;  /* 0x7f80000000007812 */ /* 0x000fe200078efcff */
[----:B------:R-:W-:Y:S06]  /*0f90*/  BRA `(.L_x_36) ;  /* 0x0000000000047947 */ /* 0x000fec0003800000 */
.L_x_34:
[----:B------:R-:W-:-:S07]  /*0fa0*/  LEA R0, R5, R0, 0x17 ;  /* 0x0000000005007211 */ /* 0x000fce00078eb8ff */
.L_x_36:
[----:B------:R-:W-:Y:S05]  /*0fb0*/  BSYNC.RECONVERGENT B2 ;  /* 0x0000000000027941 */ /* 0x000fea0003800200 */
.L_x_33:
[----:B------:R-:W-:Y:S05]  /*0fc0*/  BRA `(.L_x_37) ;  /* 0x0000000000207947 */ /* 0x000fea0003800000 */
.L_x_32:
[----:B------:R-:W-:-:S04]  /*0fd0*/  LOP3.LUT R0, R4, 0x80000000, R3, 0x48, !PT ;  /* 0x8000000004007812 */ /* 0x000fc800078e4803 */
[----:B------:R-:W-:Y:S01]  /*0fe0*/  LOP3.LUT R0, R0, 0x7f800000, RZ, 0xfc, !PT ;  /* 0x7f80000000007812 */ /* 0x000fe200078efcff */
[----:B------:R-:W-:Y:S06]  /*0ff0*/  BRA `(.L_x_37) ;  /* 0x0000000000147947 */ /* 0x000fec0003800000 */
.L_x_31:
[----:B------:R-:W-:Y:S01]  /*1000*/  LOP3.LUT R0, R4, 0x80000000, R3, 0x48, !PT ;  /* 0x8000000004007812 */ /* 0x000fe200078e4803 */
[----:B------:R-:W-:Y:S06]  /*1010*/  BRA `(.L_x_37) ;  /* 0x00000000000c7947 */ /* 0x000fec0003800000 */
.L_x_30:
[----:B------:R-:W0:Y:S01]  /*1020*/  MUFU.RSQ R0, -QNAN ;  /* 0xffc0000000007908 */ /* 0x000e220000001400 */
[----:B------:R-:W-:Y:S05]  /*1030*/  BRA `(.L_x_37) ;  /* 0x0000000000047947 */ /* 0x000fea0003800000 */
.L_x_29:
[----:B------:R-:W-:-:S07]  /*1040*/  FADD.FTZ R0, R3, R0 ;  /* 0x0000000003007221 */ /* 0x000fce0000010000 */
.L_x_37:
[----:B------:R-:W-:Y:S05]  /*1050*/  BSYNC.RECONVERGENT B1 ;  /* 0x0000000000017941 */ /* 0x000fea0003800200 */
.L_x_27:
[----:B------:R-:W-:-:S04]  /*1060*/  HFMA2 R3, -RZ, RZ, 0, 0 ;  /* 0x00000000ff037431 */ /* 0x000fc800000001ff */
[----:B0-----:R-:W-:Y:S05]  /*1070*/  RET.REL.NODEC R2 `(_Z12cuComputeAvgPfS_ii) ;  /* 0xffffffec02e07950 */ /* 0x001fea0003c3ffff */
.L_x_38:
        /* <DEDUP_REMOVED lines=16> */
.L_x_40:


//--------------------- .nv.shared.reserved.0     --------------------------
	.section	.nv.shared.reserved.0,"aw",@nobits
	.weak		__nv_reservedSMEM_offset_0_alias
	.size		__nv_reservedSMEM_offset_0_alias, 0, 64
	.other		__nv_reservedSMEM_offset_0_alias,@"STO_CUDA_RESERVED_SHARED STV_DEFAULT"
__nv_reservedSMEM_offset_0_alias:
	.zero		0
	.zero		64


//--------------------- .nv.global                --------------------------
	.section	.nv.global,"aw",@nobits
.nv.global:
	.type		_ZN34_INTERNAL_9d4768fd_4_k_cu_b67cc3aa6thrust24THRUST_300001_SM_1000_NS8cuda_cub10par_nosyncE,@object
	.size		_ZN34_INTERNAL_9d4768fd_4_k_cu_b67cc3aa6thrust24THRUST_300001_SM_1000_NS8cuda_cub10par_nosyncE,(_ZN34_INTERNAL_9d4768fd_4_k_cu_b67cc3aa4cuda3std3__436_GLOBAL__N__9d4768fd_4_k_cu_b67cc3aa6ignoreE - _ZN34_INTERNAL_9d4768fd_4_k_cu_b67cc3aa6thrust24THRUST_300001_SM_1000_NS8cuda_cub10par_nosyncE)
_ZN34_INTERNAL_9d4768fd_4_k_cu_b67cc3aa6thrust24THRUST_300001_SM_1000_NS8cuda_cub10par_nosyncE:
	.zero		1
	.type		_ZN34_INTERNAL_9d4768fd_4_k_cu_b67cc3aa4cuda3std3__436_GLOBAL__N__9d4768fd_4_k_cu_b67cc3aa6ignoreE,@object
	.size		_ZN34_INTERNAL_9d4768fd_4_k_cu_b67cc3aa4cuda3std3__436_GLOBAL__N__9d4768fd_4_k_cu_b67cc3aa6ignoreE,(_ZN34_INTERNAL_9d4768fd_4_k_cu_b67cc3aa4cuda3std6ranges3__45__cpo4dataE - _ZN34_INTERNAL_9d4768fd_4_k_cu_b67cc3aa4cuda3std3__436_GLOBAL__N__9d4768fd_4_k_cu_b67cc3aa6ignoreE)
_ZN34_INTERNAL_9d4768fd_4_k_cu_b67cc3aa4cuda3std3__436_GLOBAL__N__9d4768fd_4_k_cu_b67cc3aa6ignoreE:
	.zero		1
	.type		_ZN34_INTERNAL_9d4768fd_4_k_cu_b67cc3aa4cuda3std6ranges3__45__cpo4dataE,@object
	.size		_ZN34_INTERNAL_9d4768fd_4_k_cu_b67cc3aa4cuda3std6ranges3__45__cpo4dataE,(_ZN34_INTERNAL_9d4768fd_4_k_cu_b67cc3aa6thrust24THRUST_300001_SM_1000_NS12placeholders2_4E - _ZN34_INTERNAL_9d4768fd_4_k_cu_b67cc3aa4cuda3std6ranges3__45__cpo4dataE)
_ZN34_INTERNAL_9d4768fd_4_k_cu_b67cc3aa4cuda3std6ranges3__45__cpo4dataE:
	.zero		1
	.type		_ZN34_INTERNAL_9d4768fd_4_k_cu_b67cc3aa6thrust24THRUST_300001_SM_1000_NS12placeholders2_4E,@object
	.size		_ZN34_INTERNAL_9d4768fd_4_k_cu_b67cc3aa6thrust24THRUST_300001_SM_1000_NS12placeholders2_4E,(_ZN34_INTERNAL_9d4768fd_4_k_cu_b67cc3aa4cuda3std3__45__cpo5beginE - _ZN34_INTERNAL_9d4768fd_4_k_cu_b67cc3aa6thrust24THRUST_300001_SM_1000_NS12placeholders2_4E)
_ZN34_INTERNAL_9d4768fd_4_k_cu_b67cc3aa6thrust24THRUST_300001_SM_1000_NS12placeholders2_4E:
	.zero		1
	.type		_ZN34_INTERNAL_9d4768fd_4_k_cu_b67cc3aa4cuda3std3__45__cpo5beginE,@object
	.size		_ZN34_INTERNAL_9d4768fd_4_k_cu_b67cc3aa4cuda3std3__45__cpo5beginE,(_ZN34_INTERNAL_9d4768fd_4_k_cu_b67cc3aa4cuda3std6ranges3__45__cpo7advanceE - _ZN34_INTERNAL_9d4768fd_4_k_cu_b67cc3aa4cuda3std3__45__cpo5beginE)
_ZN34_INTERNAL_9d4768fd_4_k_cu_b67cc3aa4cuda3std3__45__cpo5beginE:
	.zero		1
	.type		_ZN34_INTERNAL_9d4768fd_4_k_cu_b67cc3aa4cuda3std6ranges3__45__cpo7advanceE,@object
	.size		_ZN34_INTERNAL_9d4768fd_4_k_cu_b67cc3aa4cuda3std6ranges3__45__cpo7advanceE,(_ZN34_INTERNAL_9d4768fd_4_k_cu_b67cc3aa6thrust24THRUST_300001_SM_1000_NS6deviceE - _ZN34_INTERNAL_9d4768fd_4_k_cu_b67cc3aa4cuda3std6ranges3__45__cpo7advanceE)
_ZN34_INTERNAL_9d4768fd_4_k_cu_b67cc3aa4cuda3std6ranges3__45__cpo7advanceE:
	.zero		1
	.type		_ZN34_INTERNAL_9d4768fd_4_k_cu_b67cc3aa6thrust24THRUST_300001_SM_1000_NS6deviceE,@object
	.size		_ZN34_INTERNAL_9d4768fd_4_k_cu_b67cc3aa6thrust24THRUST_300001_SM_1000_NS6deviceE,(_ZN34_INTERNAL_9d4768fd_4_k_cu_b67cc3aa4cuda3std3__47nulloptE - _ZN34_INTERNAL_9d4768fd_4_k_cu_b67cc3aa6thrust24THRUST_300001_SM_1000_NS6deviceE)
_ZN34_INTERNAL_9d4768fd_4_k_cu_b67cc3aa6thrust24THRUST_300001_SM_1000_NS6deviceE:
	.zero		1
	.type		_ZN34_INTERNAL_9d4768fd_4_k_cu_b67cc3aa4cuda3std3__47nulloptE,@object
	.size		_ZN34_INTERNAL_9d4768fd_4_k_cu_b67cc3aa4cuda3std3__47nulloptE,(_ZN34_INTERNAL_9d4768fd_4_k_cu_b67cc3aa4cuda3std6ranges3__45__cpo8distanceE - _ZN34_INTERNAL_9d4768fd_4_k_cu_b67cc3aa4cuda3std3__47nulloptE)
_ZN34_INTERNAL_9d4768fd_4_k_cu_b67cc3aa4cuda3std3__47nulloptE:
	.zero		1
	.type		_ZN34_INTERNAL_9d4768fd_4_k_cu_b67cc3aa4cuda3std6ranges3__45__cpo8distanceE,@object
	.size		_ZN34_INTERNAL_9d4768fd_4_k_cu_b67cc3aa4cuda3std6ranges3__45__cpo8distanceE,(_ZN34_INTERNAL_9d4768fd_4_k_cu_b67cc3aa6thrust24THRUST_300001_SM_1000_NS12placeholders2_8E - _ZN34_INTERNAL_9d4768fd_4_k_cu_b67cc3aa4cuda3std6ranges3__45__cpo8distanceE)
_ZN34_INTERNAL_9d4768fd_4_k_cu_b67cc3aa4cuda3std6ranges3__45__cpo8distanceE:
	.zero		1
	.type		_ZN34_INTERNAL_9d4768fd_4_k_cu_b67cc3aa6thrust24THRUST_300001_SM_1000_NS12placeholders2_8E,@object
	.size		_ZN34_INTERNAL_9d4768fd_4_k_cu_b67cc3aa6thrust24THRUST_300001_SM_1000_NS12placeholders2_8E,(_ZN34_INTERNAL_9d4768fd_4_k_cu_b67cc3aa4cuda3std3__45__cpo6rbeginE - _ZN34_INTERNAL_9d4768fd_4_k_cu_b67cc3aa6thrust24THRUST_300001_SM_1000_NS12placeholders2_8E)
_ZN34_INTERNAL_9d4768fd_4_k_cu_b67cc3aa6thrust24THRUST_300001_SM_1000_NS12placeholders2_8E:
	.zero		1
	.type		_ZN34_INTERNAL_9d4768fd_4_k_cu_b67cc3aa4cuda3std3__45__cpo6rbeginE,@object
	.size		_ZN34_INTERNAL_9d4768fd_4_k_cu_b67cc3aa4cuda3std3__45__cpo6rbeginE,(_ZN34_INTERNAL_9d4768fd_4_k_cu_b67cc3aa4cuda3std6ranges3__45__cpo4cendE - _ZN34_INTERNAL_9d4768fd_4_k_cu_b67cc3aa4cuda3std3__45__cpo6rbeginE)
_ZN34_INTERNAL_9d4768fd_4_k_cu_b67cc3aa4cuda3std3__45__cpo6rbeginE:
	.zero		1
	.type		_ZN34_INTERNAL_9d4768fd_4_k_cu_b67cc3aa4cuda3std6ranges3__45__cpo4cendE,@object
	.size		_ZN34_INTERNAL_9d4768fd_4_k_cu_b67cc3aa4cuda3std6ranges3__45__cpo4cendE,(_ZN34_INTERNAL_9d4768fd_4_k_cu_b67cc3aa6thrust24THRUST_300001_SM_1000_NS6system3cpp3parE - _ZN34_INTERNAL_9d4768fd_4_k_cu_b67cc3aa4cuda3std6ranges3__45__cpo4cendE)
_ZN34_INTERNAL_9d4768fd_4_k_cu_b67cc3aa4cuda3std6ranges3__45__cpo4cendE:
	.zero		1
	.type		_ZN34_INTERNAL_9d4768fd_4_k_cu_b67cc3aa6thrust24THRUST_300001_SM_1000_NS6system3cpp3parE,@object
	.size		_ZN34_INTERNAL_9d4768fd_4_k_cu_b67cc3aa6thrust24THRUST_300001_SM_1000_NS6system3cpp3parE,(_ZN34_INTERNAL_9d4768fd_4_k_cu_b67cc3aa4cuda3std3__48in_placeE - _ZN34_INTERNAL_9d4768fd_4_k_cu_b67cc3aa6thrust24THRUST_300001_SM_1000_NS6system3cpp3parE)
_ZN34_INTERNAL_9d4768fd_4_k_cu_b67cc3aa6thrust24THRUST_300001_SM_1000_NS6system3cpp3parE:
	.zero		1
	.type		_ZN34_INTERNAL_9d4768fd_4_k_cu_b67cc3aa4cuda3std3__48in_placeE,@object
	.size		_ZN34_INTERNAL_9d4768fd_4_k_cu_b67cc3aa4cuda3std3__48in_placeE,(_ZN34_INTERNAL_9d4768fd_4_k_cu_b67cc3aa4cuda3std6ranges3__45__cpo4sizeE - _ZN34_INTERNAL_9d4768fd_4_k_cu_b67cc3aa4cuda3std3__48in_placeE)
_ZN34_INTERNAL_9d4768fd_4_k_cu_b67cc3aa4cuda3std3__48in_placeE:
	.zero		1
	.type		_ZN34_INTERNAL_9d4768fd_4_k_cu_b67cc3aa4cuda3std6ranges3__45__cpo4sizeE,@object
	.size		_ZN34_INTERNAL_9d4768fd_4_k_cu_b67cc3aa4cuda3std6ranges3__45__cpo4sizeE,(_ZN34_INTERNAL_9d4768fd_4_k_cu_b67cc3aa6thrust24THRUST_300001_SM_1000_NS12placeholders2_6E - _ZN34_INTERNAL_9d4768fd_4_k_cu_b67cc3aa4cuda3std6ranges3__45__cpo4sizeE)
_ZN34_INTERNAL_9d4768fd_4_k_cu_b67cc3aa4cuda3std6ranges3__45__cpo4sizeE:
	.zero		1
	.type		_ZN34_INTERNAL_9d4768fd_4_k_cu_b67cc3aa6thrust24THRUST_300001_SM_1000_NS12placeholders2_6E,@object
	.size		_ZN34_INTERNAL_9d4768fd_4_k_cu_b67cc3aa6thrust24THRUST_300001_SM_1000_NS12placeholders2_6E,(_ZN34_INTERNAL_9d4768fd_4_k_cu_b67cc3aa4cuda3std3__45__cpo6cbeginE - _ZN34_INTERNAL_9d4768fd_4_k_cu_b67cc3aa6thrust24THRUST_300001_SM_1000_NS12placeholders2_6E)
_ZN34_INTERNAL_9d4768fd_4_k_cu_b67cc3aa6thrust24THRUST_300001_SM_1000_NS12placeholders2_6E:
	.zero		1
	.type		_ZN34_INTERNAL_9d4768fd_4_k_cu_b67cc3aa4cuda3std3__45__cpo6cbeginE,@object
	.size		_ZN34_INTERNAL_9d4768fd_4_k_cu_b67cc3aa4cuda3std3__45__cpo6cbeginE,(_ZN34_INTERNAL_9d4768fd_4_k_cu_b67cc3aa4cuda3std6ranges3__45__cpo3endE - _ZN34_INTERNAL_9d4768fd_4_k_cu_b67cc3aa4cuda3std3__45__cpo6cbeginE)
_ZN34_INTERNAL_9d4768fd_4_k_cu_b67cc3aa4cuda3std3__45__cpo6cbeginE:
	.zero		1
	.type		_ZN34_INTERNAL_9d4768fd_4_k_cu_b67cc3aa4cuda3std6ranges3__45__cpo3endE,@object
	.size		_ZN34_INTERNAL_9d4768fd_4_k_cu_b67cc3aa4cuda3std6ranges3__45__cpo3endE,(_ZN34_INTERNAL_9d4768fd_4_k_cu_b67cc3aa6thrust24THRUST_300001_SM_1000_NS12placeholders3_10E - _ZN34_INTERNAL_9d4768fd_4_k_cu_b67cc3aa4cuda3std6ranges3__45__cpo3endE)
_ZN34_INTERNAL_9d4768fd_4_k_cu_b67cc3aa4cuda3std6ranges3__45__cpo3endE:
	.zero		1
	.type		_ZN34_INTERNAL_9d4768fd_4_k_cu_b67cc3aa6thrust24THRUST_300001_SM_1000_NS12placeholders3_10E,@object
	.size		_ZN34_INTERNAL_9d4768fd_4_k_cu_b67cc3aa6thrust24THRUST_300001_SM_1000_NS12placeholders3_10E,(_ZN34_INTERNAL_9d4768fd_4_k_cu_b67cc3aa4cuda3std3__45__cpo7crbeginE - _ZN34_INTERNAL_9d4768fd_4_k_cu_b67cc3aa6thrust24THRUST_300001_SM_1000_NS12placeholders3_10E)
_ZN34_INTERNAL_9d4768fd_4_k_cu_b67cc3aa6thrust24THRUST_300001_SM_1000_NS12placeholders3_10E:
	.zero		1
	.type		_ZN34_INTERNAL_9d4768fd_4_k_cu_b67cc3aa4cuda3std3__45__cpo7crbeginE,@object
	.size		_ZN34_INTERNAL_9d4768fd_4_k_cu_b67cc3aa4cuda3std3__45__cpo7crbeginE,(_ZN34_INTERNAL_9d4768fd_4_k_cu_b67cc3aa4cuda3std6ranges3__45__cpo4nextE - _ZN34_INTERNAL_9d4768fd_4_k_cu_b67cc3aa4cuda3std3__45__cpo7crbeginE)
_ZN34_INTERNAL_9d4768fd_4_k_cu_b67cc3aa4cuda3std3__45__cpo7crbeginE:
	.zero		1
	.type		_ZN34_INTERNAL_9d4768fd_4_k_cu_b67cc3aa4cuda3std6ranges3__45__cpo4nextE,@object
	.size		_ZN34_INTERNAL_9d4768fd_4_k_cu_b67cc3aa4cuda3std6ranges3__45__cpo4nextE,(_ZN34_INTERNAL_9d4768fd_4_k_cu_b67cc3aa4cuda3std6ranges3__45__cpo4swapE - _ZN34_INTERNAL_9d4768fd_4_k_cu_b67cc3aa4cuda3std6ranges3__45__cpo4nextE)
_ZN34_INTERNAL_9d4768fd_4_k_cu_b67cc3aa4cuda3std6ranges3__45__cpo4nextE:
	.zero		1
	.type		_ZN34_INTERNAL_9d4768fd_4_k_cu_b67cc3aa4cuda3std6ranges3__45__cpo4swapE,@object
	.size		_ZN34_INTERNAL_9d4768fd_4_k_cu_b67cc3aa4cuda3std6ranges3__45__cpo4swapE,(_ZN34_INTERNAL_9d4768fd_4_k_cu_b67cc3aa6thrust24THRUST_300001_SM_1000_NS12placeholders2_2E - _ZN34_INTERNAL_9d4768fd_4_k_cu_b67cc3aa4cuda3std6ranges3__45__cpo4swapE)
_ZN34_INTERNAL_9d4768fd_4_k_cu_b67cc3aa4cuda3std6ranges3__45__cpo4swapE:
	.zero		1
	.type		_ZN34_INTERNAL_9d4768fd_4_k_cu_b67cc3aa6thrust24THRUST_300001_SM_1000_NS12placeholders2_2E,@object
	.size		_ZN34_INTERNAL_9d4768fd_4_k_cu_b67cc3aa6thrust24THRUST_300001_SM_1000_NS12placeholders2_2E,(_ZN34_INTERNAL_9d4768fd_4_k_cu_b67cc3aa6thrust24THRUST_300001_SM_1000_NS3seqE - _ZN34_INTERNAL_9d4768fd_4_k_cu_b67cc3aa6thrust24THRUST_300001_SM_1000_NS12placeholders2_2E)
_ZN34_INTERNAL_9d4768fd_4_k_cu_b67cc3aa6thrust24THRUST_300001_SM_1000_NS12placeholders2_2E:
	.zero		1
	.type		_ZN34_INTERNAL_9d4768fd_4_k_cu_b67cc3aa6thrust24THRUST_300001_SM_1000_NS3seqE,@object
	.size		_ZN34_INTERNAL_9d4768fd_4_k_cu_b67cc3aa6thrust24THRUST_300001_SM_1000_NS3seqE,(_ZN34_INTERNAL_9d4768fd_4_k_cu_b67cc3aa4cuda3std3__420unreachable_sentinelE - _ZN34_INTERNAL_9d4768fd_4_k_cu_b67cc3aa6thrust24THRUST_300001_SM_1000_NS3seqE)
_ZN34_INTERNAL_9d4768fd_4_k_cu_b67cc3aa6thrust24THRUST_300001_SM_1000_NS3seqE:
	.zero		1
	.type		_ZN34_INTERNAL_9d4768fd_4_k_cu_b67cc3aa4cuda3std3__420unreachable_sentinelE,@object
	.size		_ZN34_INTERNAL_9d4768fd_4_k_cu_b67cc3aa4cuda3std3__420unreachable_sentinelE,(_ZN34_INTERNAL_9d4768fd_4_k_cu_b67cc3aa4cuda3std6ranges3__45__cpo5ssizeE - _ZN34_INTERNAL_9d4768fd_4_k_cu_b67cc3aa4cuda3std3__420unreachable_sentinelE)
_ZN34_INTERNAL_9d4768fd_4_k_cu_b67cc3aa4cuda3std3__420unreachable_sentinelE:
	.zero		1
	.type		_ZN34_INTERNAL_9d4768fd_4_k_cu_b67cc3aa4cuda3std6ranges3__45__cpo5ssizeE,@object
	.size		_ZN34_INTERNAL_9d4768fd_4_k_cu_b67cc3aa4cuda3std6ranges3__45__cpo5ssizeE,(_ZN34_INTERNAL_9d4768fd_4_k_cu_b67cc3aa6thrust24THRUST_300001_SM_1000_NS12placeholders2_7E - _ZN34_INTERNAL_9d4768fd_4_k_cu_b67cc3aa4cuda3std6ranges3__45__cpo5ssizeE)
_ZN34_INTERNAL_9d4768fd_4_k_cu_b67cc3aa4cuda3std6ranges3__45__cpo5ssizeE:
	.zero		1
	.type		_ZN34_INTERNAL_9d4768fd_4_k_cu_b67cc3aa6thrust24THRUST_300001_SM_1000_NS12placeholders2_7E,@object
	.size		_ZN34_INTERNAL_9d4768fd_4_k_cu_b67cc3aa6thrust24THRUST_300001_SM_1000_NS12placeholders2_7E,(_ZN34_INTERNAL_9d4768fd_4_k_cu_b67cc3aa4cuda3std3__45__cpo4cendE - _ZN34_INTERNAL_9d4768fd_4_k_cu_b67cc3aa6thrust24THRUST_300001_SM_1000_NS12placeholders2_7E)
_ZN34_INTERNAL_9d4768fd_4_k_cu_b67cc3aa6thrust24THRUST_300001_SM_1000_NS12placeholders2_7E:
	.zero		1
	.type		_ZN34_INTERNAL_9d4768fd_4_k_cu_b67cc3aa4cuda3std3__45__cpo4cendE,@object
	.size		_ZN34_INTERNAL_9d4768fd_4_k_cu_b67cc3aa4cuda3std3__45__cpo4cendE,(_ZN34_INTERNAL_9d4768fd_4_k_cu_b67cc3aa4cuda3std6ranges3__45__cpo6cbeginE - _ZN34_INTERNAL_9d4768fd_4_k_cu_b67cc3aa4cuda3std3__45__cpo4cendE)
_ZN34_INTERNAL_9d4768fd_4_k_cu_b67cc3aa4cuda3std3__45__cpo4cendE:
	.zero		1
	.type		_ZN34_INTERNAL_9d4768fd_4_k_cu_b67cc3aa4cuda3std6ranges3__45__cpo6cbeginE,@object
	.size		_ZN34_INTERNAL_9d4768fd_4_k_cu_b67cc3aa4cuda3std6ranges3__45__cpo6cbeginE,(_ZN34_INTERNAL_9d4768fd_4_k_cu_b67cc3aa6thrust24THRUST_300001_SM_1000_NS8cuda_cub3parE - _ZN34_INTERNAL_9d4768fd_4_k_cu_b67cc3aa4cuda3std6ranges3__45__cpo6cbeginE)
_ZN34_INTERNAL_9d4768fd_4_k_cu_b67cc3aa4cuda3std6ranges3__45__cpo6cbeginE:
	.zero		1
	.type		_ZN34_INTERNAL_9d4768fd_4_k_cu_b67cc3aa6thrust24THRUST_300001_SM_1000_NS8cuda_cub3parE,@object
	.size		_ZN34_INTERNAL_9d4768fd_4_k_cu_b67cc3aa6thrust24THRUST_300001_SM_1000_NS8cuda_cub3parE,(_ZN34_INTERNAL_9d4768fd_4_k_cu_b67cc3aa4cuda3std3__45__cpo5crendE - _ZN34_INTERNAL_9d4768fd_4_k_cu_b67cc3aa6thrust24THRUST_300001_SM_1000_NS8cuda_cub3parE)
_ZN34_INTERNAL_9d4768fd_4_k_cu_b67cc3aa6thrust24THRUST_300001_SM_1000_NS8cuda_cub3parE:
	.zero		1
	.type		_ZN34_INTERNAL_9d4768fd_4_k_cu_b67cc3aa4cuda3std3__45__cpo5crendE,@object
	.size		_ZN34_INTERNAL_9d4768fd_4_k_cu_b67cc3aa4cuda3std3__45__cpo5crendE,(_ZN34_INTERNAL_9d4768fd_4_k_cu_b67cc3aa4cuda3std6ranges3__45__cpo4prevE - _ZN34_INTERNAL_9d4768fd_4_k_cu_b67cc3aa4cuda3std3__45__cpo5crendE)
_ZN34_INTERNAL_9d4768fd_4_k_cu_b67cc3aa4cuda3std3__45__cpo5crendE:
	.zero		1
	.type		_ZN34_INTERNAL_9d4768fd_4_k_cu_b67cc3aa4cuda3std6ranges3__45__cpo4prevE,@object
	.size		_ZN34_INTERNAL_9d4768fd_4_k_cu_b67cc3aa4cuda3std6ranges3__45__cpo4prevE,(_ZN34_INTERNAL_9d4768fd_4_k_cu_b67cc3aa4cuda3std6ranges3__45__cpo9iter_moveE - _ZN34_INTERNAL_9d4768fd_4_k_cu_b67cc3aa4cuda3std6ranges3__45__cpo4prevE)
_ZN34_INTERNAL_9d4768fd_4_k_cu_b67cc3aa4cuda3std6ranges3__45__cpo4prevE:
	.zero		1
	.type		_ZN34_INTERNAL_9d4768fd_4_k_cu_b67cc3aa4cuda3std6ranges3__45__cpo9iter_moveE,@object
	.size		_ZN34_INTERNAL_9d4768fd_4_k_cu_b67cc3aa4cuda3std6ranges3__45__cpo9iter_moveE,(_ZN34_INTERNAL_9d4768fd_4_k_cu_b67cc3aa6thrust24THRUST_300001_SM_1000_NS12placeholders2_3E - _ZN34_INTERNAL_9d4768fd_4_k_cu_b67cc3aa4cuda3std6ranges3__45__cpo9iter_moveE)
_ZN34_INTERNAL_9d4768fd_4_k_cu_b67cc3aa4cuda3std6ranges3__45__cpo9iter_moveE:
	.zero		1
	.type		_ZN34_INTERNAL_9d4768fd_4_k_cu_b67cc3aa6thrust24THRUST_300001_SM_1000_NS12placeholders2_3E,@object
	.size		_ZN34_INTERNAL_9d4768fd_4_k_cu_b67cc3aa6thrust24THRUST_300001_SM_1000_NS12placeholders2_3E,(_ZN34_INTERNAL_9d4768fd_4_k_cu_b67cc3aa6thrust24THRUST_300001_SM_1000_NS6system6detail10sequential3seqE - _ZN34_INTERNAL_9d4768fd_4_k_cu_b67cc3aa6thrust24THRUST_300001_SM_1000_NS12placeholders2_3E)
_ZN34_INTERNAL_9d4768fd_4_k_cu_b67cc3aa6thrust24THRUST_300001_SM_1000_NS12placeholders2_3E:
	.zero		1
	.type		_ZN34_INTERNAL_9d4768fd_4_k_cu_b67cc3aa6thrust24THRUST_300001_SM_1000_NS6system6detail10sequential3seqE,@object
	.size		_ZN34_INTERNAL_9d4768fd_4_k_cu_b67cc3aa6thrust24THRUST_300001_SM_1000_NS6system6detail10sequential3seqE,(_ZN34_INTERNAL_9d4768fd_4_k_cu_b67cc3aa4cuda3std3__419piecewise_constructE - _ZN34_INTERNAL_9d4768fd_4_k_cu_b67cc3aa6thrust24THRUST_300001_SM_1000_NS6system6detail10sequential3seqE)
_ZN34_INTERNAL_9d4768fd_4_k_cu_b67cc3aa6thrust24THRUST_300001_SM_1000_NS6system6detail10sequential3seqE:
	.zero		1
	.type		_ZN34_INTERNAL_9d4768fd_4_k_cu_b67cc3aa4cuda3std3__419piecewise_constructE,@object
	.size		_ZN34_INTERNAL_9d4768fd_4_k_cu_b67cc3aa4cuda3std3__419piecewise_constructE,(_ZN34_INTERNAL_9d4768fd_4_k_cu_b67cc3aa4cuda3std6ranges3__45__cpo5cdataE - _ZN34_INTERNAL_9d4768fd_4_k_cu_b67cc3aa4cuda3std3__419piecewise_constructE)
_ZN34_INTERNAL_9d4768fd_4_k_cu_b67cc3aa4cuda3std3__419piecewise_constructE:
	.zero		1
	.type		_ZN34_INTERNAL_9d4768fd_4_k_cu_b67cc3aa4cuda3std6ranges3__45__cpo5cdataE,@object
	.size		_ZN34_INTERNAL_9d4768fd_4_k_cu_b67cc3aa4cuda3std6ranges3__45__cpo5cdataE,(_ZN34_INTERNAL_9d4768fd_4_k_cu_b67cc3aa6thrust24THRUST_300001_SM_1000_NS12placeholders2_5E - _ZN34_INTERNAL_9d4768fd_4_k_cu_b67cc3aa4cuda3std6ranges3__45__cpo5cdataE)
_ZN34_INTERNAL_9d4768fd_4_k_cu_b67cc3aa4cuda3std6ranges3__45__cpo5cdataE:
	.zero		1
	.type		_ZN34_INTERNAL_9d4768fd_4_k_cu_b67cc3aa6thrust24THRUST_300001_SM_1000_NS12placeholders2_5E,@object
	.size		_ZN34_INTERNAL_9d4768fd_4_k_cu_b67cc3aa6thrust24THRUST_300001_SM_1000_NS12placeholders2_5E,(_ZN34_INTERNAL_9d4768fd_4_k_cu_b67cc3aa4cuda3std3__45__cpo3endE - _ZN34_INTERNAL_9d4768fd_4_k_cu_b67cc3aa6thrust24THRUST_300001_SM_1000_NS12placeholders2_5E)
_ZN34_INTERNAL_9d4768fd_4_k_cu_b67cc3aa6thrust24THRUST_300001_SM_1000_NS12placeholders2_5E:
	.zero		1
	.type		_ZN34_INTERNAL_9d4768fd_4_k_cu_b67cc3aa4cuda3std3__45__cpo3endE,@object
	.size		_ZN34_INTERNAL_9d4768fd_4_k_cu_b67cc3aa4cuda3std3__45__cpo3endE,(_ZN34_INTERNAL_9d4768fd_4_k_cu_b67cc3aa4cuda3std6ranges3__45__cpo5beginE - _ZN34_INTERNAL_9d4768fd_4_k_cu_b67cc3aa4cuda3std3__45__cpo3endE)
_ZN34_INTERNAL_9d4768fd_4_k_cu_b67cc3aa4cuda3std3__45__cpo3endE:
	.zero		1
	.type		_ZN34_INTERNAL_9d4768fd_4_k_cu_b67cc3aa4cuda3std6ranges3__45__cpo5beginE,@object
	.size		_ZN34_INTERNAL_9d4768fd_4_k_cu_b67cc3aa4cuda3std6ranges3__45__cpo5beginE,(_ZN34_INTERNAL_9d4768fd_4_k_cu_b67cc3aa6thrust24THRUST_300001_SM_1000_NS12placeholders2_9E - _ZN34_INTERNAL_9d4768fd_4_k_cu_b67cc3aa4cuda3std6ranges3__45__cpo5beginE)
_ZN34_INTERNAL_9d4768fd_4_k_cu_b67cc3aa4cuda3std6ranges3__45__cpo5beginE:
	.zero		1
	.type		_ZN34_INTERNAL_9d4768fd_4_k_cu_b67cc3aa6thrust24THRUST_300001_SM_1000_NS12placeholders2_9E,@object
	.size		_ZN34_INTERNAL_9d4768fd_4_k_cu_b67cc3aa6thrust24THRUST_300001_SM_1000_NS12placeholders2_9E,(_ZN34_INTERNAL_9d4768fd_4_k_cu_b67cc3aa4cuda3std3__45__cpo4rendE - _ZN34_INTERNAL_9d4768fd_4_k_cu_b67cc3aa6thrust24THRUST_300001_SM_1000_NS12placeholders2_9E)
_ZN34_INTERNAL_9d4768fd_4_k_cu_b67cc3aa6thrust24THRUST_300001_SM_1000_NS12placeholders2_9E:
	.zero		1
	.type		_ZN34_INTERNAL_9d4768fd_4_k_cu_b67cc3aa4cuda3std3__45__cpo4rendE,@object
	.size		_ZN34_INTERNAL_9d4768fd_4_k_cu_b67cc3aa4cuda3std3__45__cpo4rendE,(_ZN34_INTERNAL_9d4768fd_4_k_cu_b67cc3aa4cuda3std6ranges3__45__cpo9iter_swapE - _ZN34_INTERNAL_9d4768fd_4_k_cu_b67cc3aa4cuda3std3__45__cpo4rendE)
_ZN34_INTERNAL_9d4768fd_4_k_cu_b67cc3aa4cuda3std3__45__cpo4rendE:
	.zero		1
	.type		_ZN34_INTERNAL_9d4768fd_4_k_cu_b67cc3aa4cuda3std6ranges3__45__cpo9iter_swapE,@object
	.size		_ZN34_INTERNAL_9d4768fd_4_k_cu_b67cc3aa4cuda3std6ranges3__45__cpo9iter_swapE,(_ZN34_INTERNAL_9d4768fd_4_k_cu_b67cc3aa4cuda3std3__48unexpectE - _ZN34_INTERNAL_9d4768fd_4_k_cu_b67cc3aa4cuda3std6ranges3__45__cpo9iter_swapE)
_ZN34_INTERNAL_9d4768fd_4_k_cu_b67cc3aa4cuda3std6ranges3__45__cpo9iter_swapE:
	.zero		1
	.type		_ZN34_INTERNAL_9d4768fd_4_k_cu_b67cc3aa4cuda3std3__48unexpectE,@object
	.size		_ZN34_INTERNAL_9d4768fd_4_k_cu_b67cc3aa4cuda3std3__48unexpectE,(_ZN34_INTERNAL_9d4768fd_4_k_cu_b67cc3aa6thrust24THRUST_300001_SM_1000_NS12placeholders2_1E - _ZN34_INTERNAL_9d4768fd_4_k_cu_b67cc3aa4cuda3std3__48unexpectE)
_ZN34_INTERNAL_9d4768fd_4_k_cu_b67cc3aa4cuda3std3__48unexpectE:
	.zero		1
	.type		_ZN34_INTERNAL_9d4768fd_4_k_cu_b67cc3aa6thrust24THRUST_300001_SM_1000_NS12placeholders2_1E,@object
	.size		_ZN34_INTERNAL_9d4768fd_4_k_cu_b67cc3aa6thrust24THRUST_300001_SM_1000_NS12placeholders2_1E,(.L_29 - _ZN34_INTERNAL_9d4768fd_4_k_cu_b67cc3aa6thrust24THRUST_300001_SM_1000_NS12placeholders2_1E)
_ZN34_INTERNAL_9d4768fd_4_k_cu_b67cc3aa6thrust24THRUST_300001_SM_1000_NS12placeholders2_1E:
	.zero		1
.L_29:


//--------------------- .nv.constant0._ZN3cub18CUB_300001_SM_10006detail8for_each13static_kernelINS2_12policy_hub_t12policy_500_tElN6thrust24THRUST_300001_SM_1000_NS8cuda_cub20__uninitialized_copy7functorINS7_10device_ptrIfEENS7_7pointerIfNS8_3tagENS7_11use_defaultESF_EEEEEEvT0_T1_ --------------------------
	.section	.nv.constant0._ZN3cub18CUB_300001_SM_10006detail8for_each13static_kernelINS2_12policy_hub_t12policy_500_tElN6thrust24THRUST_300001_SM_1000_NS8cuda_cub20__uninitialized_copy7functorINS7_10device_ptrIfEENS7_7pointerIfNS8_3tagENS7_11use_defaultESF_EEEEEEvT0_T1_,"a",@progbits
	.sectionflags	@""
	.align	4
.nv.constant0._ZN3cub18CUB_300001_SM_10006detail8for_each13static_kernelINS2_12policy_hub_t12policy_500_tElN6thrust24THRUST_300001_SM_1000_NS8cuda_cub20__uninitialized_copy7functorINS7_10device_ptrIfEENS7_7pointerIfNS8_3tagENS7_11use_defaultESF_EEEEEEvT0_T1_:
	.zero		920


//--------------------- .nv.constant0._ZN3cub18CUB_300001_SM_10006detail11EmptyKernelIvEEvv --------------------------
	.section	.nv.constant0._ZN3cub18CUB_300001_SM_10006detail11EmptyKernelIvEEvv,"a",@progbits
	.sectionflags	@""
	.align	4
.nv.constant0._ZN3cub18CUB_300001_SM_10006detail11EmptyKernelIvEEvv:
	.zero		896


//--------------------- .nv.constant0._Z14cuMinusAveragePfPKfii --------------------------
	.section	.nv.constant0._Z14cuMinusAveragePfPKfii,"a",@progbits
	.sectionflags	@""
	.align	4
.nv.constant0._Z14cuMinusAveragePfPKfii:
	.zero		920


//--------------------- .nv.constant0._Z12cuComputeAvgPfS_ii --------------------------
	.section	.nv.constant0._Z12cuComputeAvgPfS_ii,"a",@progbits
	.sectionflags	@""
	.align	4
.nv.constant0._Z12cuComputeAvgPfS_ii:
	.zero		920


//--------------------- SYMBOLS --------------------------

	.type		.nv.reservedSmem.offset0,@object
	.size		.nv.reservedSmem.offset0,0x4
